	.target	sm_90a

	.elftype	@"ET_EXEC"


//--------------------- .note.nv.tkinfo           --------------------------
	.section	.note.nv.tkinfo,"",@"SHT_NOTE"
	.sectionflags	@"SHF_NOTE_NV_TKINFO"
	.tkinfo
        /*0018*/ 	.word	0x00000002
        /*0030*/ 	.string	""
        /*0030*/ 	.string	"ptxas"
        /*0030*/ 	.string	"Cuda compilation tools, release 13.0, V13.0.88"
        /*0030*/ 	.string	"Build cuda_13.0.r13.0/compiler.36424714_0"
        /*0030*/ 	.string	"-arch sm_90a -m 64 "



//--------------------- .note.nv.cuinfo           --------------------------
	.section	.note.nv.cuinfo,"",@"SHT_NOTE"
	.sectionflags	@"SHF_NOTE_NV_CUINFO"
        /*0018*/ 	.short	0x0002
        /*001a*/ 	.short	0x005a
        /*001c*/ 	.short	0x0082
	.zero		2


//--------------------- .nv.info                  --------------------------
	.section	.nv.info,"",@"SHT_CUDA_INFO"
	.align	4


	//----- nvinfo : EIATTR_REGCOUNT
	.align		4
        /*0000*/ 	.byte	0x04, 0x2f
        /*0002*/ 	.short	(.L_12 - .L_11)
	.align		4
.L_11:
        /*0004*/ 	.word	index@(_ZN7cutlass13device_kernelINS_4gemm6kernel13GemmUniversalIN4cute5tupleIJiiiiEEENS1_10collective13CollectiveMmaINS1_37MainloopSm90TmaGmmaWarpSpecializedFP8ILi11ENS5_IJNS4_1CILi2EEENSA_ILi1EEESC_EEENS1_32KernelTmaWarpSpecializedPingpongEEENS5_IJNSA_ILi64EEENSA_ILi256EEESG_EEENS_12float_e5m2_tENS5_IJlSC_lEEESJ_SK_NS4_8TiledMMAINS4_8MMA_AtomIJNS4_4SM904GMMA31MMA_64x256x32_F32E5M2E5M2_SS_TNILNSO_7ScaleInE1ELSQ_1EEEEEENS4_6LayoutINS5_IJSC_SC_SC_EEENS5_IJNSA_ILi0EEESV_SV_EEEEENS5_IJNS4_10UnderscoreESY_SY_EEEEENS4_13SM90_TMA_LOADENS4_14ComposedLayoutINS4_7SwizzleILi2ELi4ELi3EEENS4_18smem_ptr_flag_bitsILi8EEENST_INS5_IJNSA_ILi8EEESG_EEENS5_IJSG_SC_EEEEEEEvNS4_8identityENS4_23SM90_TMA_LOAD_MULTICASTES1B_vS1C_EENS_8epilogue10collective6detail29Sm90TmaWarpSpecializedAdapterINS1G_15DefaultEpilogueISJ_SK_SK_NS1F_6thread17LinearCombinationISJ_Li1EffLNS1K_9ScaleType4KindE0ELNS_15FloatRoundStyleE2ESJ_EENS1_15EpilogueDefaultEEEEEvvEEEEvNT_6ParamsE)
        /*0008*/ 	.word	0x000000a8


	//----- nvinfo : EIATTR_FRAME_SIZE
	.align		4
.L_12:
        /*000c*/ 	.byte	0x04, 0x11
        /*000e*/ 	.short	(.L_14 - .L_13)
	.align		4
.L_13:
        /*0010*/ 	.word	index@(_ZN7cutlass13device_kernelINS_4gemm6kernel13GemmUniversalIN4cute5tupleIJiiiiEEENS1_10collective13CollectiveMmaINS1_37MainloopSm90TmaGmmaWarpSpecializedFP8ILi11ENS5_IJNS4_1CILi2EEENSA_ILi1EEESC_EEENS1_32KernelTmaWarpSpecializedPingpongEEENS5_IJNSA_ILi64EEENSA_ILi256EEESG_EEENS_12float_e5m2_tENS5_IJlSC_lEEESJ_SK_NS4_8TiledMMAINS4_8MMA_AtomIJNS4_4SM904GMMA31MMA_64x256x32_F32E5M2E5M2_SS_TNILNSO_7ScaleInE1ELSQ_1EEEEEENS4_6LayoutINS5_IJSC_SC_SC_EEENS5_IJNSA_ILi0EEESV_SV_EEEEENS5_IJNS4_10UnderscoreESY_SY_EEEEENS4_13SM90_TMA_LOADENS4_14ComposedLayoutINS4_7SwizzleILi2ELi4ELi3EEENS4_18smem_ptr_flag_bitsILi8EEENST_INS5_IJNSA_ILi8EEESG_EEENS5_IJSG_SC_EEEEEEEvNS4_8identityENS4_23SM90_TMA_LOAD_MULTICASTES1B_vS1C_EENS_8epilogue10collective6detail29Sm90TmaWarpSpecializedAdapterINS1G_15DefaultEpilogueISJ_SK_SK_NS1F_6thread17LinearCombinationISJ_Li1EffLNS1K_9ScaleType4KindE0ELNS_15FloatRoundStyleE2ESJ_EENS1_15EpilogueDefaultEEEEEvvEEEEvNT_6ParamsE)
        /*0014*/ 	.word	0x00000118


	//----- nvinfo : EIATTR_MIN_STACK_SIZE
	.align		4
.L_14:
        /*0018*/ 	.byte	0x04, 0x12
        /*001a*/ 	.short	(.L_16 - .L_15)
	.align		4
.L_15:
        /*001c*/ 	.word	index@(_ZN7cutlass13device_kernelINS_4gemm6kernel13GemmUniversalIN4cute5tupleIJiiiiEEENS1_10collective13CollectiveMmaINS1_37MainloopSm90TmaGmmaWarpSpecializedFP8ILi11ENS5_IJNS4_1CILi2EEENSA_ILi1EEESC_EEENS1_32KernelTmaWarpSpecializedPingpongEEENS5_IJNSA_ILi64EEENSA_ILi256EEESG_EEENS_12float_e5m2_tENS5_IJlSC_lEEESJ_SK_NS4_8TiledMMAINS4_8MMA_AtomIJNS4_4SM904GMMA31MMA_64x256x32_F32E5M2E5M2_SS_TNILNSO_7ScaleInE1ELSQ_1EEEEEENS4_6LayoutINS5_IJSC_SC_SC_EEENS5_IJNSA_ILi0EEESV_SV_EEEEENS5_IJNS4_10UnderscoreESY_SY_EEEEENS4_13SM90_TMA_LOADENS4_14ComposedLayoutINS4_7SwizzleILi2ELi4ELi3EEENS4_18smem_ptr_flag_bitsILi8EEENST_INS5_IJNSA_ILi8EEESG_EEENS5_IJSG_SC_EEEEEEEvNS4_8identityENS4_23SM90_TMA_LOAD_MULTICASTES1B_vS1C_EENS_8epilogue10collective6detail29Sm90TmaWarpSpecializedAdapterINS1G_15DefaultEpilogueISJ_SK_SK_NS1F_6thread17LinearCombinationISJ_Li1EffLNS1K_9ScaleType4KindE0ELNS_15FloatRoundStyleE2ESJ_EENS1_15EpilogueDefaultEEEEEvvEEEEvNT_6ParamsE)
        /*0020*/ 	.word	0x00000118
.L_16:


//--------------------- .nv.compat                --------------------------
	.section	.nv.compat,"",@"SHT_CUDA_COMPAT_INFO"
	.align	4
        /*0000*/ 	.byte	0x02, 0x09, 0x01, 0x00, 0x02, 0x02, 0x04, 0x00, 0x02, 0x05, 0x05, 0x00, 0x03, 0x07, 0x01, 0x01
        /*0010*/ 	.byte	0x02, 0x03, 0x01, 0x00, 0x02, 0x06, 0x01, 0x00, 0x04, 0x0b, 0x08, 0x00, 0x00, 0x00, 0x00, 0x00
        /*0020*/ 	.byte	0x00, 0x00, 0x00, 0x00


//--------------------- .nv.info._ZN7cutlass13device_kernelINS_4gemm6kernel13GemmUniversalIN4cute5tupleIJiiiiEEENS1_10collective13CollectiveMmaINS1_37MainloopSm90TmaGmmaWarpSpecializedFP8ILi11ENS5_IJNS4_1CILi2EEENSA_ILi1EEESC_EEENS1_32KernelTmaWarpSpecializedPingpongEEENS5_IJNSA_ILi64EEENSA_ILi256EEESG_EEENS_12float_e5m2_tENS5_IJlSC_lEEESJ_SK_NS4_8TiledMMAINS4_8MMA_AtomIJNS4_4SM904GMMA31MMA_64x256x32_F32E5M2E5M2_SS_TNILNSO_7ScaleInE1ELSQ_1EEEEEENS4_6LayoutINS5_IJSC_SC_SC_EEENS5_IJNSA_ILi0EEESV_SV_EEEEENS5_IJNS4_10UnderscoreESY_SY_EEEEENS4_13SM90_TMA_LOADENS4_14ComposedLayoutINS4_7SwizzleILi2ELi4ELi3EEENS4_18smem_ptr_flag_bitsILi8EEENST_INS5_IJNSA_ILi8EEESG_EEENS5_IJSG_SC_EEEEEEEvNS4_8identityENS4_23SM90_TMA_LOAD_MULTICASTES1B_vS1C_EENS_8epilogue10collective6detail29Sm90TmaWarpSpecializedAdapterINS1G_15DefaultEpilogueISJ_SK_SK_NS1F_6thread17LinearCombinationISJ_Li1EffLNS1K_9ScaleType4KindE0ELNS_15FloatRoundStyleE2ESJ_EENS1_15EpilogueDefaultEEEEEvvEEEEvNT_6ParamsE --------------------------
	.section	.nv.info._ZN7cutlass13device_kernelINS_4gemm6kernel13GemmUniversalIN4cute5tupleIJiiiiEEENS1_10collective13CollectiveMmaINS1_37MainloopSm90TmaGmmaWarpSpecializedFP8ILi11ENS5_IJNS4_1CILi2EEENSA_ILi1EEESC_EEENS1_32KernelTmaWarpSpecializedPingpongEEENS5_IJNSA_ILi64EEENSA_ILi256EEESG_EEENS_12float_e5m2_tENS5_IJlSC_lEEESJ_SK_NS4_8TiledMMAINS4_8MMA_AtomIJNS4_4SM904GMMA31MMA_64x256x32_F32E5M2E5M2_SS_TNILNSO_7ScaleInE1ELSQ_1EEEEEENS4_6LayoutINS5_IJSC_SC_SC_EEENS5_IJNSA_ILi0EEESV_SV_EEEEENS5_IJNS4_10UnderscoreESY_SY_EEEEENS4_13SM90_TMA_LOADENS4_14ComposedLayoutINS4_7SwizzleILi2ELi4ELi3EEENS4_18smem_ptr_flag_bitsILi8EEENST_INS5_IJNSA_ILi8EEESG_EEENS5_IJSG_SC_EEEEEEEvNS4_8identityENS4_23SM90_TMA_LOAD_MULTICASTES1B_vS1C_EENS_8epilogue10collective6detail29Sm90TmaWarpSpecializedAdapterINS1G_15DefaultEpilogueISJ_SK_SK_NS1F_6thread17LinearCombinationISJ_Li1EffLNS1K_9ScaleType4KindE0ELNS_15FloatRoundStyleE2ESJ_EENS1_15EpilogueDefaultEEEEEvvEEEEvNT_6ParamsE,"",@"SHT_CUDA_INFO"
	.sectionflags	@""
	.align	4


	//----- nvinfo : EIATTR_CUDA_API_VERSION
	.align		4
        /*0000*/ 	.byte	0x04, 0x37
        /*0002*/ 	.short	(.L_18 - .L_17)
.L_17:
        /*0004*/ 	.word	0x00000082


	//----- nvinfo : EIATTR_KPARAM_INFO
	.align		4
.L_18:
        /*0008*/ 	.byte	0x04, 0x17
        /*000a*/ 	.short	(.L_20 - .L_19)
.L_19:
        /*000c*/ 	.word	0x00000000
        /*0010*/ 	.short	0x0000
        /*0012*/ 	.short	0x0070
        /*0014*/ 	.byte	0x00, 0xf0, 0x01, 0x10


	//----- nvinfo : EIATTR_SPARSE_MMA_MASK
	.align		4
.L_20:
        /*0018*/ 	.byte	0x03, 0x50
        /*001a*/ 	.short	0x0000


	//----- nvinfo : EIATTR_MAXREG_COUNT
	.align		4
        /*001c*/ 	.byte	0x03, 0x1b
        /*001e*/ 	.short	0x00a8


	//----- nvinfo : EIATTR_NUM_BARRIERS
	.align		4
        /*0020*/ 	.byte	0x02, 0x4c
        /*0022*/ 	.byte	0x01
	.zero		1


	//----- nvinfo : EIATTR_ANNOTATIONS
	.align		4
        /*0024*/ 	.byte	0x04, 0x55
        /*0026*/ 	.short	(.L_22 - .L_21)


	//   ....[0]....
.L_21:
        /*0028*/ 	.word	0x00000001
        /*002c*/ 	.byte	0x30, 0x08, 0x00, 0x00, 0x01, 0x00, 0x00, 0x00, 0x20, 0x0a, 0x00, 0x00, 0x01, 0x00, 0x00, 0x00
        /* <DEDUP_REMOVED lines=212> */
        /*0d7c*/ 	.byte	0x30, 0x08, 0x01, 0x00


	//----- nvinfo : EIATTR_MERCURY_ISA_VERSION
	.align		4
.L_22:
        /*0d80*/ 	.byte	0x03, 0x5f
        /*0d82*/ 	.short	0x0101


	//----- nvinfo : EIATTR_INT_WARP_WIDE_INSTR_OFFSETS
	.align		4
        /*0d84*/ 	.byte	0x04, 0x31
        /*0d86*/ 	.short	(.L_24 - .L_23)


	//   ....[0]....
.L_23:
        /*0d88*/ 	.word	0x000006b0


	//   ....[1]....
        /*0d8c*/ 	.word	0x00000730


	//   ....[2]....
        /*0d90*/ 	.word	0x00000740


	//   ....[3]....
        /*0d94*/ 	.word	0x00000770


	//   ....[4]....
        /*0d98*/ 	.word	0x000007b0


	//   ....[5]....
        /*0d9c*/ 	.word	0x000007e0


	//   ....[6]....
        /*0da0*/ 	.word	0x000008f0


	//   ....[7]....
        /*0da4*/ 	.word	0x00000910


	//   ....[8]....
        /*0da8*/ 	.word	0x000057b0


	//----- nvinfo : EIATTR_COOP_GROUP_MASK_REGIDS
	.align		4
.L_24:
        /*0dac*/ 	.byte	0x04, 0x29
        /*0dae*/ 	.short	(.L_26 - .L_25)


	//   ....[0]....
.L_25:
        /*0db0*/ 	.word	0xffffffff


	//   ....[1]....
        /*0db4*/ 	.word	0xffffffff


	//   ....[2]....
        /*0db8*/ 	.word	0xffffffff


	//   ....[3]....
        /*0dbc*/ 	.word	0xffffffff


	//   ....[4]....
        /*0dc0*/ 	.word	0xffffffff


	//   ....[5]....
        /*0dc4*/ 	.word	0xffffffff


	//   ....[6]....
        /*0dc8*/ 	.word	0xffffffff


	//----- nvinfo : EIATTR_COOP_GROUP_INSTR_OFFSETS
	.align		4
.L_26:
        /*0dcc*/ 	.byte	0x04, 0x28
        /*0dce*/ 	.short	(.L_28 - .L_27)


	//   ....[0]....
.L_27:
        /*0dd0*/ 	.word	0x00000070


	//   ....[1]....
        /*0dd4*/ 	.word	0x00000090


	//   ....[2]....
        /*0dd8*/ 	.word	0x00000190


	//   ....[3]....
        /*0ddc*/ 	.word	0x000004c0


	//   ....[4]....
        /*0de0*/ 	.word	0x00000500


	//   ....[5]....
        /*0de4*/ 	.word	0x00000600


	//   ....[6]....
        /*0de8*/ 	.word	0x00000ab0


	//----- nvinfo : EIATTR_REG_RECONFIG
	.align		4
.L_28:
        /*0dec*/ 	.byte	0x01, 0x54
	.zero		2


	//----- nvinfo : EIATTR_MBARRIER_INSTR_OFFSETS
	.align		4
        /*0df0*/ 	.byte	0x04, 0x39
        /*0df2*/ 	.short	(.L_30 - .L_29)


	//   ....[0]....
.L_29:
        /*0df4*/ 	.word	0x00000330
        /*0df8*/ 	.word	0x000000ff
        /*0dfc*/ 	.word	0x00000000
        /*0e00*/ 	.short	0x0100
        /*0e02*/ 	.byte	0x07
	.zero		1


	//   ....[1]....
        /*0e04*/ 	.word	0x00000340
        /*0e08*/ 	.word	0x000000ff
        /*0e0c*/ 	.word	0x00000058
        /*0e10*/ 	.short	0x0100
        /*0e12*/ 	.byte	0x07
	.zero		1


	//   ....[2]....
        /*0e14*/ 	.word	0x00000350
        /*0e18*/ 	.word	0x000000ff
        /*0e1c*/ 	.word	0x00000008
        /*0e20*/ 	.short	0x0100
        /*0e22*/ 	.byte	0x07
	.zero		1


	//   ....[3]....
        /*0e24*/ 	.word	0x00000360
        /*0e28*/ 	.word	0x000000ff
        /*0e2c*/ 	.word	0x00000060
        /*0e30*/ 	.short	0x0100
        /*0e32*/ 	.byte	0x07
	.zero		1


	//   ....[4]....
        /*0e34*/ 	.word	0x00000370
        /*0e38*/ 	.word	0x000000ff
        /*0e3c*/ 	.word	0x00000010
        /*0e40*/ 	.short	0x0100
        /*0e42*/ 	.byte	0x07
	.zero		1


	//   ....[5]....
        /*0e44*/ 	.word	0x00000380
        /*0e48*/ 	.word	0x000000ff
        /*0e4c*/ 	.word	0x00000068
        /*0e50*/ 	.short	0x0100
        /*0e52*/ 	.byte	0x07
	.zero		1


	//   ....[6]....
        /*0e54*/ 	.word	0x00000390
        /*0e58*/ 	.word	0x000000ff
        /*0e5c*/ 	.word	0x00000018
        /*0e60*/ 	.short	0x0100
        /*0e62*/ 	.byte	0x07
	.zero		1


	//   ....[7]....
        /*0e64*/ 	.word	0x000003a0
        /*0e68*/ 	.word	0x000000ff
        /*0e6c*/ 	.word	0x00000070
        /*0e70*/ 	.short	0x0100
        /*0e72*/ 	.byte	0x07
	.zero		1


	//   ....[8]....
        /*0e74*/ 	.word	0x000003b0
        /*0e78*/ 	.word	0x000000ff
        /*0e7c*/ 	.word	0x00000020
        /*0e80*/ 	.short	0x0100
        /*0e82*/ 	.byte	0x07
	.zero		1


	//   ....[9]....
        /*0e84*/ 	.word	0x000003c0
        /*0e88*/ 	.word	0x000000ff
        /*0e8c*/ 	.word	0x00000078
        /*0e90*/ 	.short	0x0100
        /*0e92*/ 	.byte	0x07
	.zero		1


	//   ....[10]....
        /*0e94*/ 	.word	0x000003d0
        /*0e98*/ 	.word	0x000000ff
        /*0e9c*/ 	.word	0x00000028
        /*0ea0*/ 	.short	0x0100
        /*0ea2*/ 	.byte	0x07
	.zero		1


	//   ....[11]....
        /*0ea4*/ 	.word	0x000003e0
        /*0ea8*/ 	.word	0x000000ff
        /*0eac*/ 	.word	0x00000080
        /*0eb0*/ 	.short	0x0100
        /*0eb2*/ 	.byte	0x07
	.zero		1


	//   ....[12]....
        /*0eb4*/ 	.word	0x000003f0
        /*0eb8*/ 	.word	0x000000ff
        /*0ebc*/ 	.word	0x00000030
        /*0ec0*/ 	.short	0x0100
        /*0ec2*/ 	.byte	0x07
	.zero		1


	//   ....[13]....
        /*0ec4*/ 	.word	0x00000400
        /*0ec8*/ 	.word	0x000000ff
        /*0ecc*/ 	.word	0x00000088
        /*0ed0*/ 	.short	0x0100
        /*0ed2*/ 	.byte	0x07
	.zero		1


	//   ....[14]....
        /*0ed4*/ 	.word	0x00000410
        /*0ed8*/ 	.word	0x000000ff
        /*0edc*/ 	.word	0x00000038
        /*0ee0*/ 	.short	0x0100
        /*0ee2*/ 	.byte	0x07
	.zero		1


	//   ....[15]....
        /*0ee4*/ 	.word	0x00000420
        /*0ee8*/ 	.word	0x000000ff
        /*0eec*/ 	.word	0x00000090
        /*0ef0*/ 	.short	0x0100
        /*0ef2*/ 	.byte	0x07
	.zero		1


	//   ....[16]....
        /*0ef4*/ 	.word	0x00000430
        /*0ef8*/ 	.word	0x000000ff
        /*0efc*/ 	.word	0x00000040
        /*0f00*/ 	.short	0x0100
        /*0f02*/ 	.byte	0x07
	.zero		1


	//   ....[17]....
        /*0f04*/ 	.word	0x00000440
        /*0f08*/ 	.word	0x000000ff
        /*0f0c*/ 	.word	0x00000098
        /*0f10*/ 	.short	0x0100
        /*0f12*/ 	.byte	0x07
	.zero		1


	//   ....[18]....
        /*0f14*/ 	.word	0x00000450
        /*0f18*/ 	.word	0x000000ff
        /*0f1c*/ 	.word	0x00000048
        /*0f20*/ 	.short	0x0100
        /*0f22*/ 	.byte	0x07
	.zero		1


	//   ....[19]....
        /*0f24*/ 	.word	0x00000460
        /*0f28*/ 	.word	0x000000ff
        /*0f2c*/ 	.word	0x000000a0
        /*0f30*/ 	.short	0x0100
        /*0f32*/ 	.byte	0x07
	.zero		1


	//   ....[20]....
        /*0f34*/ 	.word	0x00000470
        /*0f38*/ 	.word	0x000000ff
        /*0f3c*/ 	.word	0x00000050
        /*0f40*/ 	.short	0x0100
        /*0f42*/ 	.byte	0x07
	.zero		1


	//   ....[21]....
        /*0f44*/ 	.word	0x00000480
        /*0f48*/ 	.word	0x000000ff
        /*0f4c*/ 	.word	0x000000a8
        /*0f50*/ 	.short	0x0100
        /*0f52*/ 	.byte	0x07
	.zero		1


	//   ....[22]....
        /*0f54*/ 	.word	0x00000950
        /*0f58*/ 	.word	0x000000ff
        /*0f5c*/ 	.word	0x000000e0
        /*0f60*/ 	.short	0x0100
        /*0f62*/ 	.byte	0x07
	.zero		1


	//   ....[23]....
        /*0f64*/ 	.word	0x000009f0
        /*0f68*/ 	.word	0x000000ff
        /*0f6c*/ 	.word	0x000000e8
        /*0f70*/ 	.short	0x0100
        /*0f72*/ 	.byte	0x07
	.zero		1


	//   ....[24]....
        /*0f74*/ 	.word	0x00000a30
        /*0f78*/ 	.word	0x000000ff
        /*0f7c*/ 	.word	0x000000c0
        /*0f80*/ 	.short	0x0100
        /*0f82*/ 	.byte	0x0a
	.zero		1


	//   ....[25]....
        /*0f84*/ 	.word	0x00000a40
        /*0f88*/ 	.word	0x000000ff
        /*0f8c*/ 	.word	0x000000c8
        /*0f90*/ 	.short	0x0100
        /*0f92*/ 	.byte	0x0a
	.zero		1


	//   ....[26]....
        /*0f94*/ 	.word	0x00000a50
        /*0f98*/ 	.word	0x000000ff
        /*0f9c*/ 	.word	0x000000d0
        /*0fa0*/ 	.short	0x0100
        /*0fa2*/ 	.byte	0x0a
	.zero		1


	//   ....[27]....
        /*0fa4*/ 	.word	0x00000a60
        /*0fa8*/ 	.word	0x000000ff
        /*0fac*/ 	.word	0x000000d8
        /*0fb0*/ 	.short	0x0100
        /*0fb2*/ 	.byte	0x0a
	.zero		1


	//   ....[28]....
        /*0fb4*/ 	.word	0x00001910
        /*0fb8*/ 	.word	0x000000ff
        /*0fbc*/ 	.word	0xfffffff8
        /*0fc0*/ 	.short	0x010a
        /*0fc2*/ 	.byte	0x11
	.zero		1


	//   ....[29]....
        /*0fc4*/ 	.word	0x000022f0
        /*0fc8*/ 	.word	0x000000ff
        /*0fcc*/ 	.word	0x00000000
        /*0fd0*/ 	.short	0x010a
        /*0fd2*/ 	.byte	0x06
	.zero		1


	//   ....[30]....
        /*0fd4*/ 	.word	0x00002330
        /*0fd8*/ 	.word	0x000000ff
        /*0fdc*/ 	.word	0x00000000
        /*0fe0*/ 	.short	0x010a
        /*0fe2*/ 	.byte	0x06
	.zero		1


	//   ....[31]....
        /*0fe4*/ 	.word	0x00003510
        /*0fe8*/ 	.word	0x000000ff
        /*0fec*/ 	.word	0x00000000
        /*0ff0*/ 	.short	0x010a
        /*0ff2*/ 	.byte	0x09
	.zero		1


	//   ....[32]....
        /*0ff4*/ 	.word	0x00003550
        /*0ff8*/ 	.word	0x000000ff
        /*0ffc*/ 	.word	0x00000000
        /*1000*/ 	.short	0x010a
        /*1002*/ 	.byte	0x09
	.zero		1


	//   ....[33]....
        /*1004*/ 	.word	0x00004610
        /*1008*/ 	.word	0x000000e5
        /*100c*/ 	.word	0x00000000
        /*1010*/ 	.short	0x0101
        /*1012*/ 	.byte	0x3f
	.zero		1


	//   ....[34]....
        /*1014*/ 	.word	0x000056d0
        /*1018*/ 	.word	0x000000e3
        /*101c*/ 	.word	0x00000000
        /*1020*/ 	.short	0x0101
        /*1022*/ 	.byte	0x1d
	.zero		1


	//   ....[35]....
        /*1024*/ 	.word	0x00005860
        /*1028*/ 	.word	0x00000018
        /*102c*/ 	.word	0x00000000
        /*1030*/ 	.short	0x0101
        /*1032*/ 	.byte	0x3f
	.zero		1


	//   ....[36]....
        /*1034*/ 	.word	0x00005920
        /*1038*/ 	.word	0x000000ff
        /*103c*/ 	.word	0x00000008
        /*1040*/ 	.short	0x010a
        /*1042*/ 	.byte	0x11
	.zero		1


	//   ....[37]....
        /*1044*/ 	.word	0x0000eb10
        /*1048*/ 	.word	0x00000003
        /*104c*/ 	.word	0x00000000
        /*1050*/ 	.short	0x0101
        /*1052*/ 	.byte	0x1d
	.zero		1


	//   ....[38]....
        /*1054*/ 	.word	0x0000f560
        /*1058*/ 	.word	0x0000000d
        /*105c*/ 	.word	0x00000058
        /*1060*/ 	.short	0x010a
        /*1062*/ 	.byte	0x3f
	.zero		1


	//   ....[39]....
        /*1064*/ 	.word	0x0000f930
        /*1068*/ 	.word	0x00000004
        /*106c*/ 	.word	0x000000e8
        /*1070*/ 	.short	0x0101
        /*1072*/ 	.byte	0x3f
	.zero		1


	//   ....[40]....
        /*1074*/ 	.word	0x00010130
        /*1078*/ 	.word	0x00000007
        /*107c*/ 	.word	0x00000000
        /*1080*/ 	.short	0x010a
        /*1082*/ 	.byte	0x3f
	.zero		1


	//   ....[41]....
        /*1084*/ 	.word	0x000101b0
        /*1088*/ 	.word	0x00000009
        /*108c*/ 	.word	0x00000000
        /*1090*/ 	.short	0x010a
        /*1092*/ 	.byte	0x3f
	.zero		1


	//   ....[42]....
        /*1094*/ 	.word	0x00010240
        /*1098*/ 	.word	0x00000006
        /*109c*/ 	.word	0x00000000
        /*10a0*/ 	.short	0x010a
        /*10a2*/ 	.byte	0x3f
	.zero		1


	//   ....[43]....
        /*10a4*/ 	.word	0x000102d0
        /*10a8*/ 	.word	0x00000009
        /*10ac*/ 	.word	0x00000000
        /*10b0*/ 	.short	0x010a
        /*10b2*/ 	.byte	0x3f
	.zero		1


	//   ....[44]....
        /*10b4*/ 	.word	0x00010360
        /*10b8*/ 	.word	0x00000006
        /*10bc*/ 	.word	0x00000000
        /*10c0*/ 	.short	0x010a
        /*10c2*/ 	.byte	0x3f
	.zero		1


	//   ....[45]....
        /*10c4*/ 	.word	0x000103f0
        /*10c8*/ 	.word	0x00000009
        /*10cc*/ 	.word	0x00000000
        /*10d0*/ 	.short	0x010a
        /*10d2*/ 	.byte	0x3f
	.zero		1


	//   ....[46]....
        /*10d4*/ 	.word	0x00010480
        /*10d8*/ 	.word	0x00000006
        /*10dc*/ 	.word	0x00000000
        /*10e0*/ 	.short	0x010a
        /*10e2*/ 	.byte	0x3f
	.zero		1


	//   ....[47]....
        /*10e4*/ 	.word	0x00010510
        /*10e8*/ 	.word	0x00000009
        /*10ec*/ 	.word	0x00000000
        /*10f0*/ 	.short	0x010a
        /*10f2*/ 	.byte	0x3f
	.zero		1


	//   ....[48]....
        /*10f4*/ 	.word	0x000105a0
        /*10f8*/ 	.word	0x00000006
        /*10fc*/ 	.word	0x00000000
        /*1100*/ 	.short	0x010a
        /*1102*/ 	.byte	0x3f
	.zero		1


	//   ....[49]....
        /*1104*/ 	.word	0x00010630
        /*1108*/ 	.word	0x00000009
        /*110c*/ 	.word	0x00000000
        /*1110*/ 	.short	0x010a
        /*1112*/ 	.byte	0x3f
	.zero		1


	//   ....[50]....
        /*1114*/ 	.word	0x000106c0
        /*1118*/ 	.word	0x00000003
        /*111c*/ 	.word	0x00000000
        /*1120*/ 	.short	0x010a
        /*1122*/ 	.byte	0x3f
	.zero		1


	//   ....[51]....
        /*1124*/ 	.word	0x00010730
        /*1128*/ 	.word	0x00000003
        /*112c*/ 	.word	0xfffffff8
        /*1130*/ 	.short	0x010a
        /*1132*/ 	.byte	0x3f
	.zero		1


	//   ....[52]....
        /*1134*/ 	.word	0x00010790
        /*1138*/ 	.word	0x00000003
        /*113c*/ 	.word	0x00000000
        /*1140*/ 	.short	0x010a
        /*1142*/ 	.byte	0x3f
	.zero		1


	//   ....[53]....
        /*1144*/ 	.word	0x00010800
        /*1148*/ 	.word	0x00000000
        /*114c*/ 	.word	0x00000000
        /*1150*/ 	.short	0x010a
        /*1152*/ 	.byte	0x3f
	.zero		1


	//   ....[54]....
        /*1154*/ 	.word	0x00010870
        /*1158*/ 	.word	0x00000019
        /*115c*/ 	.word	0x00000008
        /*1160*/ 	.short	0x010a
        /*1162*/ 	.byte	0x3f
	.zero		1


	//   ....[55]....
        /*1164*/ 	.word	0x00010940
        /*1168*/ 	.word	0x0000000d
        /*116c*/ 	.word	0x00000058
        /*1170*/ 	.short	0x010a
        /*1172*/ 	.byte	0x3f
	.zero		1


	//   ....[56]....
        /*1174*/ 	.word	0x00010a20
        /*1178*/ 	.word	0x00000007
        /*117c*/ 	.word	0x00000000
        /*1180*/ 	.short	0x010a
        /*1182*/ 	.byte	0x3f
	.zero		1


	//   ....[57]....
        /*1184*/ 	.word	0x00010a70
        /*1188*/ 	.word	0x00000009
        /*118c*/ 	.word	0x00000000
        /*1190*/ 	.short	0x010a
        /*1192*/ 	.byte	0x3f
	.zero		1


	//   ....[58]....
        /*1194*/ 	.word	0x00010ac0
        /*1198*/ 	.word	0x00000006
        /*119c*/ 	.word	0x00000000
        /*11a0*/ 	.short	0x010a
        /*11a2*/ 	.byte	0x3f
	.zero		1


	//   ....[59]....
        /*11a4*/ 	.word	0x00010b10
        /*11a8*/ 	.word	0x00000009
        /*11ac*/ 	.word	0x00000000
        /*11b0*/ 	.short	0x010a
        /*11b2*/ 	.byte	0x3f
	.zero		1


	//   ....[60]....
        /*11b4*/ 	.word	0x00010b60
        /*11b8*/ 	.word	0x00000006
        /*11bc*/ 	.word	0x00000000
        /*11c0*/ 	.short	0x010a
        /*11c2*/ 	.byte	0x3f
	.zero		1


	//   ....[61]....
        /*11c4*/ 	.word	0x00010bb0
        /*11c8*/ 	.word	0x00000009
        /*11cc*/ 	.word	0x00000000
        /*11d0*/ 	.short	0x010a
        /*11d2*/ 	.byte	0x3f
	.zero		1


	//   ....[62]....
        /*11d4*/ 	.word	0x00010c00
        /*11d8*/ 	.word	0x00000006
        /*11dc*/ 	.word	0x00000000
        /*11e0*/ 	.short	0x010a
        /*11e2*/ 	.byte	0x3f
	.zero		1


	//   ....[63]....
        /*11e4*/ 	.word	0x00010c50
        /*11e8*/ 	.word	0x00000009
        /*11ec*/ 	.word	0x00000000
        /*11f0*/ 	.short	0x010a
        /*11f2*/ 	.byte	0x3f
	.zero		1


	//   ....[64]....
        /*11f4*/ 	.word	0x00010ca0
        /*11f8*/ 	.word	0x00000006
        /*11fc*/ 	.word	0x00000000
        /*1200*/ 	.short	0x010a
        /*1202*/ 	.byte	0x3f
	.zero		1


	//   ....[65]....
        /*1204*/ 	.word	0x00010cf0
        /*1208*/ 	.word	0x00000009
        /*120c*/ 	.word	0x00000000
        /*1210*/ 	.short	0x010a
        /*1212*/ 	.byte	0x3f
	.zero		1


	//----- nvinfo : EIATTR_NUM_MBARRIERS
	.align		4
.L_30:
        /*1214*/ 	.byte	0x03, 0x38
        /*1216*/ 	.short	0x001c


	//----- nvinfo : EIATTR_EXIT_INSTR_OFFSETS
	.align		4
        /*1218*/ 	.byte	0x04, 0x1c
        /*121a*/ 	.short	(.L_32 - .L_31)


	//   ....[0]....
.L_31:
        /*121c*/ 	.word	0x00001650


	//   ....[1]....
        /*1220*/ 	.word	0x000016b0


	//   ....[2]....
        /*1224*/ 	.word	0x0000f220


	//   ....[3]....
        /*1228*/ 	.word	0x0000f250


	//   ....[4]....
        /*122c*/ 	.word	0x00010710


	//----- nvinfo : EIATTR_MAX_THREADS
	.align		4
.L_32:
        /*1230*/ 	.byte	0x04, 0x05
        /*1232*/ 	.short	(.L_34 - .L_33)
.L_33:
        /*1234*/ 	.word	0x00000180
        /*1238*/ 	.word	0x00000001
        /*123c*/ 	.word	0x00000001


	//----- nvinfo : EIATTR_CRS_STACK_SIZE
	.align		4
.L_34:
        /*1240*/ 	.byte	0x04, 0x1e
        /*1242*/ 	.short	(.L_36 - .L_35)
.L_35:
        /*1244*/ 	.word	0x00000000


	//----- nvinfo : EIATTR_CBANK_PARAM_SIZE
	.align		4
.L_36:
        /*1248*/ 	.byte	0x03, 0x19
        /*124a*/ 	.short	0x0470


	//----- nvinfo : EIATTR_PARAM_CBANK
	.align		4
        /*124c*/ 	.byte	0x04, 0x0a
        /*124e*/ 	.short	(.L_38 - .L_37)
	.align		4
.L_37:
        /*1250*/ 	.word	index@(.nv.constant0._ZN7cutlass13device_kernelINS_4gemm6kernel13GemmUniversalIN4cute5tupleIJiiiiEEENS1_10collective13CollectiveMmaINS1_37MainloopSm90TmaGmmaWarpSpecializedFP8ILi11ENS5_IJNS4_1CILi2EEENSA_ILi1EEESC_EEENS1_32KernelTmaWarpSpecializedPingpongEEENS5_IJNSA_ILi64EEENSA_ILi256EEESG_EEENS_12float_e5m2_tENS5_IJlSC_lEEESJ_SK_NS4_8TiledMMAINS4_8MMA_AtomIJNS4_4SM904GMMA31MMA_64x256x32_F32E5M2E5M2_SS_TNILNSO_7ScaleInE1ELSQ_1EEEEEENS4_6LayoutINS5_IJSC_SC_SC_EEENS5_IJNSA_ILi0EEESV_SV_EEEEENS5_IJNS4_10UnderscoreESY_SY_EEEEENS4_13SM90_TMA_LOADENS4_14ComposedLayoutINS4_7SwizzleILi2ELi4ELi3EEENS4_18smem_ptr_flag_bitsILi8EEENST_INS5_IJNSA_ILi8EEESG_EEENS5_IJSG_SC_EEEEEEEvNS4_8identityENS4_23SM90_TMA_LOAD_MULTICASTES1B_vS1C_EENS_8epilogue10collective6detail29Sm90TmaWarpSpecializedAdapterINS1G_15DefaultEpilogueISJ_SK_SK_NS1F_6thread17LinearCombinationISJ_Li1EffLNS1K_9ScaleType4KindE0ELNS_15FloatRoundStyleE2ESJ_EENS1_15EpilogueDefaultEEEEEvvEEEEvNT_6ParamsE)
        /*1254*/ 	.short	0x0210
        /*1256*/ 	.short	0x0470


	//----- nvinfo : EIATTR_SW_WAR
	.align		4
.L_38:
        /*1258*/ 	.byte	0x04, 0x36
        /*125a*/ 	.short	(.L_40 - .L_39)
.L_39:
        /*125c*/ 	.word	0x00000008
.L_40:


//--------------------- .nv.callgraph             --------------------------
	.section	.nv.callgraph,"",@"SHT_CUDA_CALLGRAPH"
	.align	4
	.sectionentsize	8
	.align		4
        /*0000*/ 	.word	0x00000000
	.align		4
        /*0004*/ 	.word	0xffffffff
	.align		4
        /*0008*/ 	.word	0x00000000
	.align		4
        /*000c*/ 	.word	0xfffffffe
	.align		4
        /*0010*/ 	.word	0x00000000
	.align		4
        /*0014*/ 	.word	0xfffffffd
	.align		4
        /*0018*/ 	.word	0x00000000
	.align		4
        /*001c*/ 	.word	0xfffffffc


//--------------------- .nv.constant4             --------------------------
	.section	.nv.constant4,"a",@progbits
	.align	8
	.align		8
.nv.constant4:
        /*0000*/ 	.dword	_ZN39_INTERNAL_b390eb11_4_k_cu_ebe1e450_48644cuda3std3__45__cpo5beginE
	.align		8
        /*0008*/ 	.dword	_ZN39_INTERNAL_b390eb11_4_k_cu_ebe1e450_48644cuda3std3__45__cpo3endE
	.align		8
        /*0010*/ 	.dword	_ZN39_INTERNAL_b390eb11_4_k_cu_ebe1e450_48644cuda3std3__45__cpo6cbeginE
	.align		8
        /*0018*/ 	.dword	_ZN39_INTERNAL_b390eb11_4_k_cu_ebe1e450_48644cuda3std3__45__cpo4cendE
	.align		8
        /*0020*/ 	.dword	_ZN39_INTERNAL_b390eb11_4_k_cu_ebe1e450_48644cuda3std3__441_GLOBAL__N__b390eb11_4_k_cu_ebe1e450_48646ignoreE
	.align		8
        /*0028*/ 	.dword	_ZN39_INTERNAL_b390eb11_4_k_cu_ebe1e450_48644cuda3std3__419piecewise_constructE
	.align		8
        /*0030*/ 	.dword	_ZN39_INTERNAL_b390eb11_4_k_cu_ebe1e450_48644cuda3std3__48in_placeE
	.align		8
        /*0038*/ 	.dword	_ZN39_INTERNAL_b390eb11_4_k_cu_ebe1e450_48644cuda3std6ranges3__45__cpo4swapE
	.align		8
        /*0040*/ 	.dword	_ZN39_INTERNAL_b390eb11_4_k_cu_ebe1e450_48644cuda3std6ranges3__45__cpo9iter_moveE
	.align		8
        /*0048*/ 	.dword	_ZN39_INTERNAL_b390eb11_4_k_cu_ebe1e450_48644cute7productE
	.align		8
        /*0050*/ 	.dword	_ZN39_INTERNAL_b390eb11_4_k_cu_ebe1e450_48644cute1_E


//--------------------- .text._ZN7cutlass13device_kernelINS_4gemm6kernel13GemmUniversalIN4cute5tupleIJiiiiEEENS1_10collective13CollectiveMmaINS1_37MainloopSm90TmaGmmaWarpSpecializedFP8ILi11ENS5_IJNS4_1CILi2EEENSA_ILi1EEESC_EEENS1_32KernelTmaWarpSpecializedPingpongEEENS5_IJNSA_ILi64EEENSA_ILi256EEESG_EEENS_12float_e5m2_tENS5_IJlSC_lEEESJ_SK_NS4_8TiledMMAINS4_8MMA_AtomIJNS4_4SM904GMMA31MMA_64x256x32_F32E5M2E5M2_SS_TNILNSO_7ScaleInE1ELSQ_1EEEEEENS4_6LayoutINS5_IJSC_SC_SC_EEENS5_IJNSA_ILi0EEESV_SV_EEEEENS5_IJNS4_10UnderscoreESY_SY_EEEEENS4_13SM90_TMA_LOADENS4_14ComposedLayoutINS4_7SwizzleILi2ELi4ELi3EEENS4_18smem_ptr_flag_bitsILi8EEENST_INS5_IJNSA_ILi8EEESG_EEENS5_IJSG_SC_EEEEEEEvNS4_8identityENS4_23SM90_TMA_LOAD_MULTICASTES1B_vS1C_EENS_8epilogue10collective6detail29Sm90TmaWarpSpecializedAdapterINS1G_15DefaultEpilogueISJ_SK_SK_NS1F_6thread17LinearCombinationISJ_Li1EffLNS1K_9ScaleType4KindE0ELNS_15FloatRoundStyleE2ESJ_EENS1_15EpilogueDefaultEEEEEvvEEEEvNT_6ParamsE --------------------------
	.section	.text._ZN7cutlass13device_kernelINS_4gemm6kernel13GemmUniversalIN4cute5tupleIJiiiiEEENS1_10collective13CollectiveMmaINS1_37MainloopSm90TmaGmmaWarpSpecializedFP8ILi11ENS5_IJNS4_1CILi2EEENSA_ILi1EEESC_EEENS1_32KernelTmaWarpSpecializedPingpongEEENS5_IJNSA_ILi64EEENSA_ILi256EEESG_EEENS_12float_e5m2_tENS5_IJlSC_lEEESJ_SK_NS4_8TiledMMAINS4_8MMA_AtomIJNS4_4SM904GMMA31MMA_64x256x32_F32E5M2E5M2_SS_TNILNSO_7ScaleInE1ELSQ_1EEEEEENS4_6LayoutINS5_IJSC_SC_SC_EEENS5_IJNSA_ILi0EEESV_SV_EEEEENS5_IJNS4_10UnderscoreESY_SY_EEEEENS4_13SM90_TMA_LOADENS4_14ComposedLayoutINS4_7SwizzleILi2ELi4ELi3EEENS4_18smem_ptr_flag_bitsILi8EEENST_INS5_IJNSA_ILi8EEESG_EEENS5_IJSG_SC_EEEEEEEvNS4_8identityENS4_23SM90_TMA_LOAD_MULTICASTES1B_vS1C_EENS_8epilogue10collective6detail29Sm90TmaWarpSpecializedAdapterINS1G_15DefaultEpilogueISJ_SK_SK_NS1F_6thread17LinearCombinationISJ_Li1EffLNS1K_9ScaleType4KindE0ELNS_15FloatRoundStyleE2ESJ_EENS1_15EpilogueDefaultEEEEEvvEEEEvNT_6ParamsE,"ax",@progbits
	.align	128
.text._ZN7cutlass13device_kernelINS_4gemm6kernel13GemmUniversalIN4cute5tupleIJiiiiEEENS1_10collective13CollectiveMmaINS1_37MainloopSm90TmaGmmaWarpSpecializedFP8ILi11ENS5_IJNS4_1CILi2EEENSA_ILi1EEESC_EEENS1_32KernelTmaWarpSpecializedPingpongEEENS5_IJNSA_ILi64EEENSA_ILi256EEESG_EEENS_12float_e5m2_tENS5_IJlSC_lEEESJ_SK_NS4_8TiledMMAINS4_8MMA_AtomIJNS4_4SM904GMMA31MMA_64x256x32_F32E5M2E5M2_SS_TNILNSO_7ScaleInE1ELSQ_1EEEEEENS4_6LayoutINS5_IJSC_SC_SC_EEENS5_IJNSA_ILi0EEESV_SV_EEEEENS5_IJNS4_10UnderscoreESY_SY_EEEEENS4_13SM90_TMA_LOADENS4_14ComposedLayoutINS4_7SwizzleILi2ELi4ELi3EEENS4_18smem_ptr_flag_bitsILi8EEENST_INS5_IJNSA_ILi8EEESG_EEENS5_IJSG_SC_EEEEEEEvNS4_8identityENS4_23SM90_TMA_LOAD_MULTICASTES1B_vS1C_EENS_8epilogue10collective6detail29Sm90TmaWarpSpecializedAdapterINS1G_15DefaultEpilogueISJ_SK_SK_NS1F_6thread17LinearCombinationISJ_Li1EffLNS1K_9ScaleType4KindE0ELNS_15FloatRoundStyleE2ESJ_EENS1_15EpilogueDefaultEEEEEvvEEEEvNT_6ParamsE:
        .type           _ZN7cutlass13device_kernelINS_4gemm6kernel13GemmUniversalIN4cute5tupleIJiiiiEEENS1_10collective13CollectiveMmaINS1_37MainloopSm90TmaGmmaWarpSpecializedFP8ILi11ENS5_IJNS4_1CILi2EEENSA_ILi1EEESC_EEENS1_32KernelTmaWarpSpecializedPingpongEEENS5_IJNSA_ILi64EEENSA_ILi256EEESG_EEENS_12float_e5m2_tENS5_IJlSC_lEEESJ_SK_NS4_8TiledMMAINS4_8MMA_AtomIJNS4_4SM904GMMA31MMA_64x256x32_F32E5M2E5M2_SS_TNILNSO_7ScaleInE1ELSQ_1EEEEEENS4_6LayoutINS5_IJSC_SC_SC_EEENS5_IJNSA_ILi0EEESV_SV_EEEEENS5_IJNS4_10UnderscoreESY_SY_EEEEENS4_13SM90_TMA_LOADENS4_14ComposedLayoutINS4_7SwizzleILi2ELi4ELi3EEENS4_18smem_ptr_flag_bitsILi8EEENST_INS5_IJNSA_ILi8EEESG_EEENS5_IJSG_SC_EEEEEEEvNS4_8identityENS4_23SM90_TMA_LOAD_MULTICASTES1B_vS1C_EENS_8epilogue10collective6detail29Sm90TmaWarpSpecializedAdapterINS1G_15DefaultEpilogueISJ_SK_SK_NS1F_6thread17LinearCombinationISJ_Li1EffLNS1K_9ScaleType4KindE0ELNS_15FloatRoundStyleE2ESJ_EENS1_15EpilogueDefaultEEEEEvvEEEEvNT_6ParamsE,@function
        .size           _ZN7cutlass13device_kernelINS_4gemm6kernel13GemmUniversalIN4cute5tupleIJiiiiEEENS1_10collective13CollectiveMmaINS1_37MainloopSm90TmaGmmaWarpSpecializedFP8ILi11ENS5_IJNS4_1CILi2EEENSA_ILi1EEESC_EEENS1_32KernelTmaWarpSpecializedPingpongEEENS5_IJNSA_ILi64EEENSA_ILi256EEESG_EEENS_12float_e5m2_tENS5_IJlSC_lEEESJ_SK_NS4_8TiledMMAINS4_8MMA_AtomIJNS4_4SM904GMMA31MMA_64x256x32_F32E5M2E5M2_SS_TNILNSO_7ScaleInE1ELSQ_1EEEEEENS4_6LayoutINS5_IJSC_SC_SC_EEENS5_IJNSA_ILi0EEESV_SV_EEEEENS5_IJNS4_10UnderscoreESY_SY_EEEEENS4_13SM90_TMA_LOADENS4_14ComposedLayoutINS4_7SwizzleILi2ELi4ELi3EEENS4_18smem_ptr_flag_bitsILi8EEENST_INS5_IJNSA_ILi8EEESG_EEENS5_IJSG_SC_EEEEEEEvNS4_8identityENS4_23SM90_TMA_LOAD_MULTICASTES1B_vS1C_EENS_8epilogue10collective6detail29Sm90TmaWarpSpecializedAdapterINS1G_15DefaultEpilogueISJ_SK_SK_NS1F_6thread17LinearCombinationISJ_Li1EffLNS1K_9ScaleType4KindE0ELNS_15FloatRoundStyleE2ESJ_EENS1_15EpilogueDefaultEEEEEvvEEEEvNT_6ParamsE,(.L_x_351 - _ZN7cutlass13device_kernelINS_4gemm6kernel13GemmUniversalIN4cute5tupleIJiiiiEEENS1_10collective13CollectiveMmaINS1_37MainloopSm90TmaGmmaWarpSpecializedFP8ILi11ENS5_IJNS4_1CILi2EEENSA_ILi1EEESC_EEENS1_32KernelTmaWarpSpecializedPingpongEEENS5_IJNSA_ILi64EEENSA_ILi256EEESG_EEENS_12float_e5m2_tENS5_IJlSC_lEEESJ_SK_NS4_8TiledMMAINS4_8MMA_AtomIJNS4_4SM904GMMA31MMA_64x256x32_F32E5M2E5M2_SS_TNILNSO_7ScaleInE1ELSQ_1EEEEEENS4_6LayoutINS5_IJSC_SC_SC_EEENS5_IJNSA_ILi0EEESV_SV_EEEEENS5_IJNS4_10UnderscoreESY_SY_EEEEENS4_13SM90_TMA_LOADENS4_14ComposedLayoutINS4_7SwizzleILi2ELi4ELi3EEENS4_18smem_ptr_flag_bitsILi8EEENST_INS5_IJNSA_ILi8EEESG_EEENS5_IJSG_SC_EEEEEEEvNS4_8identityENS4_23SM90_TMA_LOAD_MULTICASTES1B_vS1C_EENS_8epilogue10collective6detail29Sm90TmaWarpSpecializedAdapterINS1G_15DefaultEpilogueISJ_SK_SK_NS1F_6thread17LinearCombinationISJ_Li1EffLNS1K_9ScaleType4KindE0ELNS_15FloatRoundStyleE2ESJ_EENS1_15EpilogueDefaultEEEEEvvEEEEvNT_6ParamsE)
        .other          _ZN7cutlass13device_kernelINS_4gemm6kernel13GemmUniversalIN4cute5tupleIJiiiiEEENS1_10collective13CollectiveMmaINS1_37MainloopSm90TmaGmmaWarpSpecializedFP8ILi11ENS5_IJNS4_1CILi2EEENSA_ILi1EEESC_EEENS1_32KernelTmaWarpSpecializedPingpongEEENS5_IJNSA_ILi64EEENSA_ILi256EEESG_EEENS_12float_e5m2_tENS5_IJlSC_lEEESJ_SK_NS4_8TiledMMAINS4_8MMA_AtomIJNS4_4SM904GMMA31MMA_64x256x32_F32E5M2E5M2_SS_TNILNSO_7ScaleInE1ELSQ_1EEEEEENS4_6LayoutINS5_IJSC_SC_SC_EEENS5_IJNSA_ILi0EEESV_SV_EEEEENS5_IJNS4_10UnderscoreESY_SY_EEEEENS4_13SM90_TMA_LOADENS4_14ComposedLayoutINS4_7SwizzleILi2ELi4ELi3EEENS4_18smem_ptr_flag_bitsILi8EEENST_INS5_IJNSA_ILi8EEESG_EEENS5_IJSG_SC_EEEEEEEvNS4_8identityENS4_23SM90_TMA_LOAD_MULTICASTES1B_vS1C_EENS_8epilogue10collective6detail29Sm90TmaWarpSpecializedAdapterINS1G_15DefaultEpilogueISJ_SK_SK_NS1F_6thread17LinearCombinationISJ_Li1EffLNS1K_9ScaleType4KindE0ELNS_15FloatRoundStyleE2ESJ_EENS1_15EpilogueDefaultEEEEEvvEEEEvNT_6ParamsE,@"STO_CUDA_ENTRY STV_DEFAULT"
_ZN7cutlass13device_kernelINS_4gemm6kernel13GemmUniversalIN4cute5tupleIJiiiiEEENS1_10collective13CollectiveMmaINS1_37MainloopSm90TmaGmmaWarpSpecializedFP8ILi11ENS5_IJNS4_1CILi2EEENSA_ILi1EEESC_EEENS1_32KernelTmaWarpSpecializedPingpongEEENS5_IJNSA_ILi64EEENSA_ILi256EEESG_EEENS_12float_e5m2_tENS5_IJlSC_lEEESJ_SK_NS4_8TiledMMAINS4_8MMA_AtomIJNS4_4SM904GMMA31MMA_64x256x32_F32E5M2E5M2_SS_TNILNSO_7ScaleInE1ELSQ_1EEEEEENS4_6LayoutINS5_IJSC_SC_SC_EEENS5_IJNSA_ILi0EEESV_SV_EEEEENS5_IJNS4_10UnderscoreESY_SY_EEEEENS4_13SM90_TMA_LOADENS4_14ComposedLayoutINS4_7SwizzleILi2ELi4ELi3EEENS4_18smem_ptr_flag_bitsILi8EEENST_INS5_IJNSA_ILi8EEESG_EEENS5_IJSG_SC_EEEEEEEvNS4_8identityENS4_23SM90_TMA_LOAD_MULTICASTES1B_vS1C_EENS_8epilogue10collective6detail29Sm90TmaWarpSpecializedAdapterINS1G_15DefaultEpilogueISJ_SK_SK_NS1F_6thread17LinearCombinationISJ_Li1EffLNS1K_9ScaleType4KindE0ELNS_15FloatRoundStyleE2ESJ_EENS1_15EpilogueDefaultEEEEEvvEEEEvNT_6ParamsE:
[----:B------:R-:W0:Y:S02]  /*0000*/  LDC R1, c[0x0][0x28] ;  /* 0x00000a00ff017b82 */ /* 0x000e240000000800 */
[----:B0-----:R-:W-:Y:S01]  /*0010*/  VIADD R1, R1, 0xfffffee8 ;  /* 0xfffffee801017836 */ /* 0x001fe20000000000 */
[----:B------:R-:W0:Y:S01]  /*0020*/  S2R R2, SR_TID.X ;  /* 0x0000000000027919 */ /* 0x000e220000002100 */
[----:B------:R-:W-:Y:S01]  /*0030*/  ELECT P0, URZ, PT ;  /* 0x00000000003f782f */ /* 0x000fe20003800000 */
[----:B------:R-:W-:Y:S01]  /*0040*/  BSSY B0, `(.L_x_0) ;  /* 0x0000014000007945 */ /* 0x000fe20003800000 */
[--C-:B0-----:R-:W-:Y:S02]  /*0050*/  SHF.R.U32.HI R0, RZ, 0x5, R2.reuse ;  /* 0x00000005ff007819 */ /* 0x101fe40000011602 */
[----:B------:R-:W-:-:S03]  /*0060*/  SHF.R.U32.HI R5, RZ, 0x7, R2 ;  /* 0x00000007ff057819 */ /* 0x000fc60000011602 */
[----:B------:R-:W0:Y:S02]  /*0070*/  SHFL.IDX PT, R3, R0, RZ, 0x1f ;  /* 0x00001fff00037589 */ /* 0x000e2400000e0000 */
[----:B0-----:R-:W-:Y:S02]  /*0080*/  R2UR UR6, R3 ;  /* 0x00000000030672ca */ /* 0x001fe400000e0000 */
[----:B------:R0:W1:Y:S11]  /*0090*/  SHFL.IDX PT, R3, R5, RZ, 0x1f ;  /* 0x00001fff05037589 */ /* 0x00007600000e0000 */
[----:B------:R-:W-:-:S02]  /*00a0*/  USHF.R.S32.HI UR4, URZ, 0x1f, UR6 ;  /* 0x0000001f3f047899 */ /* 0x000fc40008011406 */
[----:B------:R-:W-:Y:S02]  /*00b0*/  ISETP.NE.OR P0, PT, RZ, UR6, !P0 ;  /* 0x00000006ff007c0c */ /* 0x000fe4000c705670 */
[----:B------:R-:W-:-:S04]  /*00c0*/  ULEA.HI UR4, UR4, UR6, URZ, 0x2 ;  /* 0x0000000604047291 */ /* 0x000fc8000f8f103f */
[----:B------:R-:W-:-:S04]  /*00d0*/  ULOP3.LUT UR4, UR4, 0xfffffffc, URZ, 0xc0, !UPT ;  /* 0xfffffffc04047892 */ /* 0x000fc8000f8ec03f */
[----:B------:R-:W-:-:S03]  /*00e0*/  UIADD3 UR6, UR6, -UR4, URZ ;  /* 0x8000000406067290 */ /* 0x000fc6000fffe03f */
[----:B01----:R-:W-:Y:S09]  /*00f0*/  @P0 BRA `(.L_x_1) ;  /* 0x0000000000200947 */ /* 0x003ff20003800000 */
[----:B------:R-:W-:Y:S02]  /*0100*/  ULDC.64 UR4, c[0x0][0x198] ;  /* 0x0000660000047ab9 */ /* 0x000fe40000000a00 */
[----:B------:R-:W-:Y:S02]  /*0110*/  UIADD3 UR8, UP0, UR4, 0xf0, URZ ;  /* 0x000000f004087890 */ /* 0x000fe4000ff1e03f */
[----:B------:R-:W-:Y:S02]  /*0120*/  UIADD3 UR4, UP1, UR4, 0x1f0, URZ ;  /* 0x000001f004047890 */ /* 0x000fe4000ff3e03f */
[----:B------:R-:W-:Y:S02]  /*0130*/  UIADD3.X UR9, URZ, UR5, URZ, UP0, !UPT ;  /* 0x000000053f097290 */ /* 0x000fe400087fe43f */
[----:B------:R-:W-:-:S07]  /*0140*/  UIADD3.X UR5, URZ, UR5, URZ, UP1, !UPT ;  /* 0x000000053f057290 */ /* 0x000fce0008ffe43f */
[----:B------:R0:W-:Y:S02]  /*0150*/  UTMACCTL.PF [UR8] ;  /* 0x00000000080079b9 */ /* 0x0001e40008040000 */
[----:B------:R0:W-:Y:S02]  /*0160*/  UTMACCTL.PF [UR4] ;  /* 0x00000000040079b9 */ /* 0x0001e40008040000 */
[----:B0-----:R-:W-:Y:S01]  /*0170*/  NOP ;  /* 0x0000000000007918 */ /* 0x001fe20000000000 */
.L_x_1:
[----:B------:R-:W-:Y:S05]  /*0180*/  BSYNC B0 ;  /* 0x0000000000007941 */ /* 0x000fea0003800000 */
.L_x_0:
[----:B------:R-:W0:Y:S01]  /*0190*/  SHFL.IDX PT, R6, R0, RZ, 0x1f ;  /* 0x00001fff00067589 */ /* 0x000e2200000e0000 */
[----:B------:R-:W-:Y:S01]  /*01a0*/  R2UR UR14, R3 ;  /* 0x00000000030e72ca */ /* 0x000fe200000e0000 */
[----:B------:R-:W-:-:S04]  /*01b0*/  UISETP.NE.AND UP0, UPT, UR6, 0x3, UPT ;  /* 0x000000030600788c */ /* 0x000fc8000bf05270 */
[----:B------:R-:W-:-:S08]  /*01c0*/  UISETP.EQ.OR UP0, UPT, UR6, URZ, !UP0 ;  /* 0x0000003f0600728c */ /* 0x000fd0000c702670 */
[----:B------:R-:W-:Y:S02]  /*01d0*/  UIADD3 UR12, UR14, -0x1, URZ ;  /* 0xffffffff0e0c7890 */ /* 0x000fe4000fffe03f */
[----:B------:R-:W-:Y:S02]  /*01e0*/  UISETP.EQ.AND UP0, UPT, UR14, URZ, UP0 ;  /* 0x0000003f0e00728c */ /* 0x000fe40008702270 */
[----:B------:R-:W-:Y:S02]  /*01f0*/  UISETP.GE.U32.AND UP1, UPT, UR12, 0x2, UPT ;  /* 0x000000020c00788c */ /* 0x000fe4000bf26070 */
[----:B------:R-:W-:Y:S01]  /*0200*/  USEL UR13, URZ, 0x1, !UP0 ;  /* 0x000000013f0d7887 */ /* 0x000fe2000c000000 */
[----:B0-----:R-:W-:-:S03]  /*0210*/  ISETP.NE.AND P0, PT, R6, RZ, PT ;  /* 0x000000ff0600720c */ /* 0x001fc60003f05270 */
[----:B------:R-:W-:-:S10]  /*0220*/  USEL UR13, UR13, 0x2, UP1 ;  /* 0x000000020d0d7887 */ /* 0x000fd40008800000 */
[----:B------:R-:W-:Y:S05]  /*0230*/  @P0 BRA `(.L_x_2) ;  /* 0x00000000009c0947 */ /* 0x000fea0003800000 */
[----:B------:R-:W-:Y:S01]  /*0240*/  ELECT P0, URZ, PT ;  /* 0x00000000003f782f */ /* 0x000fe20003800000 */
[----:B------:R-:W-:-:S12]  /*0250*/  BSSY B0, `(.L_x_2) ;  /* 0x0000025000007945 */ /* 0x000fd80003800000 */
[----:B------:R-:W-:Y:S05]  /*0260*/  @!P0 BRA `(.L_x_3) ;  /* 0x00000000008c8947 */ /* 0x000fea0003800000 */
[----:B------:R-:W0:Y:S01]  /*0270*/  S2UR UR7, SR_CgaCtaId ;  /* 0x00000000000779c3 */ /* 0x000e220000008800 */
[----:B------:R-:W-:Y:S01]  /*0280*/  UMOV UR4, 0x400 ;  /* 0x0000040000047882 */ /* 0x000fe20000000000 */
[----:B------:R-:W-:Y:S01]  /*0290*/  UMOV UR5, 0x1 ;  /* 0x0000000100057882 */ /* 0x000fe20000000000 */
[----:B------:R-:W-:Y:S02]  /*02a0*/  UMOV UR8, 0x2 ;  /* 0x0000000200087882 */ /* 0x000fe40000000000 */
[----:B------:R-:W-:-:S04]  /*02b0*/  UIADD3 UR8, -UR8, 0x100000, URZ ;  /* 0x0010000008087890 */ /* 0x000fc8000fffe13f */
[----:B------:R-:W-:Y:S02]  /*02c0*/  USHF.L.U32 UR9, UR8, 0xb, URZ ;  /* 0x0000000b08097899 */ /* 0x000fe4000800063f */
[----:B------:R-:W-:Y:S02]  /*02d0*/  USHF.L.U32 UR8, UR8, 0x1, URZ ;  /* 0x0000000108087899 */ /* 0x000fe4000800063f */
[----:B0-----:R-:W-:Y:S02]  /*02e0*/  ULEA UR7, UR7, UR4, 0x18 ;  /* 0x0000000407077291 */ /* 0x001fe4000f8ec03f */
[----:B------:R-:W-:-:S04]  /*02f0*/  UIADD3 UR4, -UR5, 0x100000, URZ ;  /* 0x0010000005047890 */ /* 0x000fc8000fffe13f */
[----:B------:R-:W-:Y:S02]  /*0300*/  USHF.L.U32 UR5, UR4, 0xb, URZ ;  /* 0x0000000b04057899 */ /* 0x000fe4000800063f */
[----:B------:R-:W-:Y:S01]  /*0310*/  USHF.L.U32 UR4, UR4, 0x1, URZ ;  /* 0x0000000104047899 */ /* 0x000fe2000800063f */
[----:B------:R-:W0:Y:S11]  /*0320*/  FENCE.VIEW.ASYNC.S ;  /* 0x00000000000073c6 */ /* 0x000e360000000000 */
[----:B0-----:R0:W1:Y:S01]  /*0330*/  SYNCS.EXCH.64 URZ, [UR7], UR4 ;  /* 0x00000004073f75b2 */ /* 0x0010620008000100 */
[----:B------:R0:W2:Y:S01]  /*0340*/  SYNCS.EXCH.64 URZ, [UR7+0x58], UR8 ;  /* 0x00005808073f75b2 */ /* 0x0000a20008000100 */
[----:B------:R0:W3:Y:S01]  /*0350*/  SYNCS.EXCH.64 URZ, [UR7+0x8], UR4 ;  /* 0x00000804073f75b2 */ /* 0x0000e20008000100 */
[----:B------:R0:W4:Y:S01]  /*0360*/  SYNCS.EXCH.64 URZ, [UR7+0x60], UR8 ;  /* 0x00006008073f75b2 */ /* 0x0001220008000100 */
[----:B------:R0:W0:Y:S01]  /*0370*/  SYNCS.EXCH.64 URZ, [UR7+0x10], UR4 ;  /* 0x00001004073f75b2 */ /* 0x0000220008000100 */
        /* <DEDUP_REMOVED lines=17> */
[----:B------:R-:W-:Y:S01]  /*0490*/  NOP ;  /* 0x0000000000007918 */ /* 0x000fe20000000000 */
.L_x_3:
[----:B0-----:R-:W-:Y:S05]  /*04a0*/  BSYNC B0 ;  /* 0x0000000000007941 */ /* 0x001fea0003800000 */
.L_x_2:
[----:B------:R-:W-:Y:S01]  /*04b0*/  SHF.R.S32.HI R3, RZ, 0x1f, R2 ;  /* 0x0000001fff037819 */ /* 0x000fe20000011402 */
[----:B------:R-:W0:Y:S01]  /*04c0*/  SHFL.IDX PT, R7, R0, RZ, 0x1f ;  /* 0x00001fff00077589 */ /* 0x000e2200000e0000 */
[----:B------:R-:W5:Y:S01]  /*04d0*/  S2UR UR15, SR_CTAID.X ;  /* 0x00000000000f79c3 */ /* 0x000f620000002500 */
[----:B------:R-:W-:Y:S02]  /*04e0*/  ELECT P0, URZ, PT ;  /* 0x00000000003f782f */ /* 0x000fe40003800000 */
[----:B------:R-:W-:Y:S01]  /*04f0*/  LEA.HI R3, R3, R2, RZ, 0x7 ;  /* 0x0000000203037211 */ /* 0x000fe200078f38ff */
[----:B------:R5:W1:Y:S01]  /*0500*/  SHFL.IDX PT, R10, R0, RZ, 0x1f ;  /* 0x00001fff000a7589 */ /* 0x000a6200000e0000 */
[----:B------:R-:W-:Y:S01]  /*0510*/  SHF.R.S32.HI R9, RZ, 0x1f, R6 ;  /* 0x0000001fff097819 */ /* 0x000fe20000011406 */
[----:B------:R-:W-:Y:S01]  /*0520*/  ULDC UR4, c[0x0][0x150] ;  /* 0x0000540000047ab9 */ /* 0x000fe20000000800 */
[----:B------:R-:W-:Y:S02]  /*0530*/  LOP3.LUT R3, R3, 0xffffff80, RZ, 0xc0, !PT ;  /* 0xffffff8003037812 */ /* 0x000fe400078ec0ff */
[----:B------:R-:W-:-:S02]  /*0540*/  ELECT P1, URZ, PT ;  /* 0x00000000003f782f */ /* 0x000fc40003820000 */
[----:B------:R-:W-:Y:S01]  /*0550*/  LEA.HI R9, R9, R6, RZ, 0x2 ;  /* 0x0000000609097211 */ /* 0x000fe200078f10ff */
[----:B------:R-:W2:Y:S01]  /*0560*/  LDC R13, c[0x0][0x144] ;  /* 0x00005100ff0d7b82 */ /* 0x000ea20000000800 */
[----:B------:R-:W-:Y:S01]  /*0570*/  UMOV UR9, 0x80 ;  /* 0x0000008000097882 */ /* 0x000fe20000000000 */
[----:B------:R-:W-:Y:S01]  /*0580*/  IMAD.IADD R3, R2, 0x1, -R3 ;  /* 0x0000000102037824 */ /* 0x000fe200078e0a03 */
[----:B------:R-:W-:Y:S01]  /*0590*/  LOP3.LUT R9, R9, 0x3ffffffc, RZ, 0xc0, !PT ;  /* 0x3ffffffc09097812 */ /* 0x000fe200078ec0ff */
[----:B------:R-:W-:Y:S01]  /*05a0*/  NOP ;  /* 0x0000000000007918 */ /* 0x000fe20000000000 */
[----:B------:R-:W-:Y:S01]  /*05b0*/  NOP ;  /* 0x0000000000007918 */ /* 0x000fe20000000000 */
[----:B------:R-:W-:Y:S02]  /*05c0*/  ISETP.NE.AND P3, PT, RZ, UR14, PT ;  /* 0x0000000eff007c0c */ /* 0x000fe4000bf65270 */
[----:B------:R-:W-:Y:S01]  /*05d0*/  SHF.R.S32.HI R12, RZ, 0x1f, R3 ;  /* 0x0000001fff0c7819 */ /* 0x000fe20000011403 */
[----:B------:R-:W-:Y:S01]  /*05e0*/  IMAD.IADD R9, R6, 0x1, -R9 ;  /* 0x0000000106097824 */ /* 0x000fe200078e0a09 */
[----:B------:R-:W3:Y:S01]  /*05f0*/  LDC R15, c[0x0][0x148] ;  /* 0x00005200ff0f7b82 */ /* 0x000ee20000000800 */
[----:B------:R-:W4:Y:S01]  /*0600*/  SHFL.IDX PT, R6, R5, RZ, 0x1f ;  /* 0x00001fff05067589 */ /* 0x000f2200000e0000 */
[----:B------:R-:W-:-:S02]  /*0610*/  LEA.HI R4, R12, R3, RZ, 0x3 ;  /* 0x000000030c047211 */ /* 0x000fc400078f18ff */
[----:B0-----:R-:W-:Y:S02]  /*0620*/  ISETP.NE.OR P0, PT, R7, RZ, !P0 ;  /* 0x000000ff0700720c */ /* 0x001fe40004705670 */
[--C-:B------:R-:W-:Y:S02]  /*0630*/  SHF.R.S32.HI R7, RZ, 0x3, R4.reuse ;  /* 0x00000003ff077819 */ /* 0x100fe40000011404 */
[----:B------:R-:W-:Y:S02]  /*0640*/  SHF.R.S32.HI R8, RZ, 0x1f, R4 ;  /* 0x0000001fff087819 */ /* 0x000fe40000011404 */
[----:B------:R-:W0:Y:S01]  /*0650*/  S2R R4, SR_CTAID.Y ;  /* 0x0000000000047919 */ /* 0x000e220000002600 */
[----:B-----5:R-:W-:Y:S02]  /*0660*/  I2FP.F32.U32 R0, UR15 ;  /* 0x0000000f00007c45 */ /* 0x020fe40008201000 */
[----:B------:R-:W-:Y:S02]  /*0670*/  LEA.HI R8, R8, R7, RZ, 0x2 ;  /* 0x0000000708087211 */ /* 0x000fe400078f10ff */
[----:B-1----:R-:W-:Y:S01]  /*0680*/  ISETP.NE.OR P1, PT, R10, RZ, !P1 ;  /* 0x000000ff0a00720c */ /* 0x002fe20004f25670 */
[----:B------:R-:W-:Y:S01]  /*0690*/  FMUL R11, R0, UR4 ;  /* 0x00000004000b7c20 */ /* 0x000fe20008400000 */
[----:B------:R-:W-:Y:S01]  /*06a0*/  LOP3.LUT R8, R8, 0xfffffffc, RZ, 0xc0, !PT ;  /* 0xfffffffc08087812 */ /* 0x000fe200078ec0ff */
[----:B------:R-:W-:Y:S01]  /*06b0*/  VOTEU.ALL UP0, P0 ;  /* 0x00000000003f7886 */ /* 0x000fe20000000000 */
[----:B------:R-:W-:-:S03]  /*06c0*/  ULDC UR4, c[0x0][0x154] ;  /* 0x0000550000047ab9 */ /* 0x000fc60000000800 */
[----:B------:R-:W-:Y:S01]  /*06d0*/  IMAD.IADD R8, R7, 0x1, -R8 ;  /* 0x0000000107087824 */ /* 0x000fe200078e0a08 */
[----:B------:R-:W1:Y:S01]  /*06e0*/  F2I.U32.TRUNC.NTZ R11, R11 ;  /* 0x0000000b000b7305 */ /* 0x000e62000020f000 */
[----:B------:R-:W5:Y:S01]  /*06f0*/  @!UP0 S2UR UR8, SR_CgaCtaId ;  /* 0x00000000000889c3 */ /* 0x000f620000008800 */
[----:B------:R-:W-:Y:S01]  /*0700*/  @!UP0 UMOV UR7, 0x400 ;  /* 0x0000040000078882 */ /* 0x000fe20000000000 */
[----:B------:R-:W-:Y:S01]  /*0710*/  IMAD R8, R9, 0x4, R8 ;  /* 0x0000000409087824 */ /* 0x000fe200078e0208 */
[----:B----4-:R-:W-:Y:S01]  /*0720*/  R2UR UR17, R6 ;  /* 0x00000000061172ca */ /* 0x010fe200000e0000 */
[----:B------:R-:W-:Y:S01]  /*0730*/  VOTEU.ALL UP1, P1 ;  /* 0x00000000003f7886 */ /* 0x000fe20000820000 */
[----:B------:R-:W-:Y:S01]  /*0740*/  VOTEU.ALL UP2, P1 ;  /* 0x00000000003f7886 */ /* 0x000fe20000840000 */
[C---:B------:R-:W-:Y:S01]  /*0750*/  IMAD.SHL.U32 R7, R8.reuse, 0x4, RZ ;  /* 0x0000000408077824 */ /* 0x040fe200078e00ff */
[----:B------:R-:W-:Y:S01]  /*0760*/  LEA.HI R0, R8, R8, RZ, 0x1 ;  /* 0x0000000808007211 */ /* 0x000fe200078f08ff */
[----:B------:R-:W-:Y:S01]  /*0770*/  VOTEU.ALL UP3, P1 ;  /* 0x00000000003f7886 */ /* 0x000fe20000860000 */
[----:B------:R-:W4:Y:S01]  /*0780*/  @!UP1 S2UR UR11, SR_CgaCtaId ;  /* 0x00000000000b99c3 */ /* 0x000f220000008800 */
[----:B------:R-:W-:Y:S01]  /*0790*/  @!UP1 UMOV UR10, 0x400 ;  /* 0x00000400000a9882 */ /* 0x000fe20000000000 */
[----:B------:R-:W-:Y:S01]  /*07a0*/  LOP3.LUT R9, R0, 0xfffffffe, RZ, 0xc0, !PT ;  /* 0xfffffffe00097812 */ /* 0x000fe200078ec0ff */
[----:B------:R-:W-:Y:S01]  /*07b0*/  VOTEU.ALL UP4, P1 ;  /* 0x00000000003f7886 */ /* 0x000fe20000880000 */
[C---:B------:R-:W-:Y:S01]  /*07c0*/  LOP3.LUT R17, R8.reuse, 0xc, R7, 0x78, !PT ;  /* 0x0000000c08117812 */ /* 0x040fe200078e7807 */
[----:B-1----:R-:W-:Y:S01]  /*07d0*/  IMAD.MOV R14, RZ, RZ, -R11 ;  /* 0x000000ffff0e7224 */ /* 0x002fe200078e0a0b */
[----:B------:R-:W-:Y:S01]  /*07e0*/  VOTEU.ALL UP5, P1 ;  /* 0x00000000003f7886 */ /* 0x000fe200008a0000 */
[----:B------:R-:W-:Y:S01]  /*07f0*/  IMAD.IADD R9, R8, 0x1, -R9 ;  /* 0x0000000108097824 */ /* 0x000fe200078e0a09 */
[----:B0-----:R-:W-:Y:S01]  /*0800*/  I2FP.F32.U32 R0, R4 ;  /* 0x0000000400007245 */ /* 0x001fe20000201000 */
[----:B--2---:R-:W-:Y:S01]  /*0810*/  IMAD R14, R13, R14, UR15 ;  /* 0x0000000f0d0e7e24 */ /* 0x004fe2000f8e020e */
[----:B------:R-:W0:Y:S01]  /*0820*/  LDC R8, c[0x0][0x140] ;  /* 0x00005000ff087b82 */ /* 0x000e220000000800 */
[----:B------:R1:W-:Y:S02]  /*0830*/  STL [R1+0x80], R17 ;  /* 0x0000801101007387 */ /* 0x0003e40000100800 */
[----:B------:R-:W-:Y:S01]  /*0840*/  FMUL R0, R0, UR4 ;  /* 0x0000000400007c20 */ /* 0x000fe20008400000 */
[----:B------:R-:W-:Y:S01]  /*0850*/  ISETP.NE.AND P2, PT, R9, R14, PT ;  /* 0x0000000e0900720c */ /* 0x000fe20003f45270 */
[----:B------:R-:W-:Y:S01]  /*0860*/  UMOV UR4, 0x20 ;  /* 0x0000002000047882 */ /* 0x000fe20000000000 */
[----:B-----5:R-:W-:-:S02]  /*0870*/  @!UP0 ULEA UR7, UR8, UR7, 0x18 ;  /* 0x0000000708078291 */ /* 0x020fc4000f8ec03f */
[----:B------:R-:W-:-:S04]  /*0880*/  @!UP0 UIADD3 UR4, -UR4, 0x100000, URZ ;  /* 0x0010000004048890 */ /* 0x000fc8000fffe13f */
[----:B------:R-:W-:Y:S02]  /*0890*/  @!UP0 USHF.L.U32 UR5, UR4, 0xb, URZ ;  /* 0x0000000b04058899 */ /* 0x000fe4000800063f */
[----:B------:R-:W-:Y:S01]  /*08a0*/  @!UP0 USHF.L.U32 UR4, UR4, 0x1, URZ ;  /* 0x0000000104048899 */ /* 0x000fe2000800063f */
[----:B------:R-:W2:Y:S01]  /*08b0*/  F2I.U32.TRUNC.NTZ R0, R0 ;  /* 0x0000000000007305 */ /* 0x000ea2000020f000 */
[----:B------:R-:W-:-:S04]  /*08c0*/  @!UP1 UIADD3 UR8, -UR9, 0x100000, URZ ;  /* 0x0010000009089890 */ /* 0x000fc8000fffe13f */
[----:B------:R-:W-:Y:S02]  /*08d0*/  @!UP1 USHF.L.U32 UR9, UR8, 0xb, URZ ;  /* 0x0000000b08099899 */ /* 0x000fe4000800063f */
[----:B------:R-:W-:Y:S01]  /*08e0*/  @!UP1 USHF.L.U32 UR8, UR8, 0x1, URZ ;  /* 0x0000000108089899 */ /* 0x000fe2000800063f */
[----:B------:R-:W-:Y:S01]  /*08f0*/  VOTEU.ALL UP0, P0 ;  /* 0x00000000003f7886 */ /* 0x000fe20000000000 */
[----:B----4-:R-:W-:Y:S01]  /*0900*/  @!UP1 ULEA UR10, UR11, UR10, 0x18 ;  /* 0x0000000a0b0a9291 */ /* 0x010fe2000f8ec03f */
[----:B------:R-:W-:Y:S01]  /*0910*/  VOTEU.ALL UP1, P0 ;  /* 0x00000000003f7886 */ /* 0x000fe20000020000 */
[----:B------:R-:W-:-:S04]  /*0920*/  LOP3.LUT P0, RZ, R3, 0x7, RZ, 0xc0, !PT ;  /* 0x0000000703ff7812 */ /* 0x000fc8000780c0ff */
[C---:B------:R-:W-:Y:S01]  /*0930*/  ISETP.LT.U32.AND P0, PT, R17.reuse, 0x2, !P0 ;  /* 0x000000021100780c */ /* 0x040fe20004701070 */
[----:B------:R-:W4:Y:S02]  /*0940*/  FENCE.VIEW.ASYNC.S ;  /* 0x00000000000073c6 */ /* 0x000f240000000000 */
[----:B----4-:R1:W4:Y:S01]  /*0950*/  @!UP0 SYNCS.EXCH.64 URZ, [UR7+0xe0], UR4 ;  /* 0x0000e004073f85b2 */ /* 0x0103220008000100 */
[----:B--2---:R-:W-:Y:S01]  /*0960*/  IMAD.MOV R16, RZ, RZ, -R0 ;  /* 0x000000ffff107224 */ /* 0x004fe200078e0a00 */
[----:B------:R-:W-:Y:S02]  /*0970*/  @P2 LEA.HI R0, R17, R17, RZ, 0x1 ;  /* 0x0000001111002211 */ /* 0x000fe400078f08ff */
[----:B0-----:R-:W-:Y:S01]  /*0980*/  ISETP.EQ.U32.AND P1, PT, R8, 0x1, PT ;  /* 0x000000010800780c */ /* 0x001fe20003f22070 */
[----:B---3--:R-:W-:Y:S01]  /*0990*/  IMAD R7, R15, R16, R4 ;  /* 0x000000100f077224 */ /* 0x008fe200078e0204 */
[----:B------:R-:W-:-:S04]  /*09a0*/  @P2 SHF.R.S32.HI R0, RZ, 0x1, R0 ;  /* 0x00000001ff002819 */ /* 0x000fc80000011400 */
[----:B------:R-:W-:Y:S01]  /*09b0*/  @P2 ISETP.NE.AND P4, PT, R0, R7, PT ;  /* 0x000000070000220c */ /* 0x000fe20003f85270 */
[----:B------:R-:W-:Y:S01]  /*09c0*/  IMAD.MOV.U32 R0, RZ, RZ, 0x1 ;  /* 0x00000001ff007424 */ /* 0x000fe200078e00ff */
[----:B------:R-:W-:Y:S02]  /*09d0*/  SEL R7, RZ, 0x1, !P0 ;  /* 0x00000001ff077807 */ /* 0x000fe40004000000 */
[----:B------:R-:W-:Y:S01]  /*09e0*/  @P2 SEL R0, RZ, 0x1, P4 ;  /* 0x00000001ff002807 */ /* 0x000fe20002000000 */
[----:B------:R1:W0:Y:S01]  /*09f0*/  @!UP1 SYNCS.EXCH.64 URZ, [UR7+0xe8], UR4 ;  /* 0x0000e804073f95b2 */ /* 0x0002220008000100 */
[----:B------:R-:W-:Y:S02]  /*0a00*/  NOP ;  /* 0x0000000000007918 */ /* 0x000fe40000000000 */
[----:B------:R-:W-:-:S05]  /*0a10*/  LOP3.LUT R0, R0, R7, RZ, 0xc0, !PT ;  /* 0x0000000700007212 */ /* 0x000fca00078ec0ff */
[----:B------:R1:W-:Y:S01]  /*0a20*/  STL [R1+0x78], R0 ;  /* 0x0000780001007387 */ /* 0x0003e20000100800 */
[----:B------:R1:W2:Y:S01]  /*0a30*/  @!UP2 SYNCS.EXCH.64 URZ, [UR10+0xc0], UR8 ;  /* 0x0000c0080a3fa5b2 */ /* 0x0002a20008000100 */
[----:B------:R1:W3:Y:S01]  /*0a40*/  @!UP3 SYNCS.EXCH.64 URZ, [UR10+0xc8], UR8 ;  /* 0x0000c8080a3fb5b2 */ /* 0x0002e20008000100 */
[----:B------:R1:W0:Y:S01]  /*0a50*/  @!UP4 SYNCS.EXCH.64 URZ, [UR10+0xd0], UR8 ;  /* 0x0000d0080a3fc5b2 */ /* 0x0002220008000100 */
[----:B------:R1:W0:Y:S01]  /*0a60*/  @!UP5 SYNCS.EXCH.64 URZ, [UR10+0xd8], UR8 ;  /* 0x0000d8080a3fd5b2 */ /* 0x0002220008000100 */
[----:B------:R-:W-:Y:S01]  /*0a70*/  NOP ;  /* 0x0000000000007918 */ /* 0x000fe20000000000 */
[----:B----4-:R-:W-:Y:S05]  /*0a80*/  @!P1 BRA `(.L_x_4) ;  /* 0x0000000000089947 */ /* 0x010fea0003800000 */
[----:B0-23--:R-:W-:Y:S01]  /*0a90*/  UCGABAR_ARV ;  /* 0x00000000000079c7 */ /* 0x00dfe20008000000 */
[----:B------:R-:W-:Y:S05]  /*0aa0*/  BRA `(.L_x_5) ;  /* 0x0000000000047947 */ /* 0x000fea0003800000 */
.L_x_4:
[----:B0-23--:R-:W-:Y:S01]  /*0ab0*/  NOP ;  /* 0x0000000000007918 */ /* 0x00dfe20000000000 */
.L_x_5:
[----:B-1----:R-:W-:Y:S01]  /*0ac0*/  ULDC.64 UR4, c[0x0][0x598] ;  /* 0x0001660000047ab9 */ /* 0x002fe20000000a00 */
[----:B------:R-:W-:Y:S01]  /*0ad0*/  ULDC.64 UR22, c[0x0][0x208] ;  /* 0x0000820000167ab9 */ /* 0x000fe20000000a00 */
[----:B------:R-:W-:-:S04]  /*0ae0*/  ISETP.NE.U32.AND P0, PT, RZ, UR4, PT ;  /* 0x00000004ff007c0c */ /* 0x000fc8000bf05070 */
[----:B------:R-:W-:-:S13]  /*0af0*/  ISETP.NE.AND.EX P0, PT, RZ, UR5, PT, P0 ;  /* 0x00000005ff007c0c */ /* 0x000fda000bf05300 */
[----:B------:R-:W-:Y:S05]  /*0b00*/  @!P0 BRA `(.L_x_6) ;  /* 0x0000000000208947 */ /* 0x000fea0003800000 */
[----:B------:R-:W0:Y:S02]  /*0b10*/  LDC.64 R6, c[0x0][0x598] ;  /* 0x00016600ff067b82 */ /* 0x000e240000000a00 */
[----:B0-----:R-:W2:Y:S02]  /*0b20*/  LDG.E.64 R6, desc[UR22][R6.64] ;  /* 0x0000001606067981 */ /* 0x001ea4000c1e1b00 */
[----:B--2---:R-:W-:-:S04]  /*0b30*/  ISETP.NE.U32.AND P0, PT, R6, RZ, PT ;  /* 0x000000ff0600720c */ /* 0x004fc80003f05070 */
[----:B------:R-:W-:-:S13]  /*0b40*/  ISETP.NE.AND.EX P0, PT, R7, RZ, PT, P0 ;  /* 0x000000ff0700720c */ /* 0x000fda0003f05300 */
[----:B------:R-:W-:Y:S05]  /*0b50*/  @!P0 BRA `(.L_x_6) ;  /* 0x00000000000c8947 */ /* 0x000fea0003800000 */
[----:B------:R-:W2:Y:S02]  /*0b60*/  LD.E R6, desc[UR22][R6.64] ;  /* 0x0000001606067980 */ /* 0x000ea4000c101900 */
[----:B--2---:R-:W-:Y:S01]  /*0b70*/  R2UR UR24, R6 ;  /* 0x00000000061872ca */ /* 0x004fe200000e0000 */
[----:B------:R-:W-:-:S14]  /*0b80*/  BRA `(.L_x_7) ;  /* 0x0000000000247947 */ /* 0x000fdc0003800000 */
.L_x_6:
[----:B------:R-:W-:Y:S02]  /*0b90*/  ULDC.64 UR4, c[0x0][0x588] ;  /* 0x0001620000047ab9 */ /* 0x000fe40000000a00 */
[----:B------:R-:W-:-:S04]  /*0ba0*/  ISETP.NE.U32.AND P0, PT, RZ, UR4, PT ;  /* 0x00000004ff007c0c */ /* 0x000fc8000bf05070 */
[----:B------:R-:W-:-:S13]  /*0bb0*/  ISETP.NE.AND.EX P0, PT, RZ, UR5, PT, P0 ;  /* 0x00000005ff007c0c */ /* 0x000fda000bf05300 */
[----:B------:R-:W-:Y:S05]  /*0bc0*/  @!P0 BRA `(.L_x_8) ;  /* 0x0000000000108947 */ /* 0x000fea0003800000 */
[----:B------:R-:W0:Y:S02]  /*0bd0*/  LDC.64 R6, c[0x0][0x588] ;  /* 0x00016200ff067b82 */ /* 0x000e240000000a00 */
[----:B0-----:R-:W2:Y:S02]  /*0be0*/  LDG.E R6, desc[UR22][R6.64] ;  /* 0x0000001606067981 */ /* 0x001ea4000c1e1900 */
[----:B--2---:R-:W-:Y:S01]  /*0bf0*/  R2UR UR24, R6 ;  /* 0x00000000061872ca */ /* 0x004fe200000e0000 */
[----:B------:R-:W-:-:S14]  /*0c00*/  BRA `(.L_x_7) ;  /* 0x0000000000047947 */ /* 0x000fdc0003800000 */
.L_x_8:
[----:B------:R-:W-:-:S05]  /*0c10*/  ULDC UR24, c[0x0][0x580] ;  /* 0x0001600000187ab9 */ /* 0x000fca0000000800 */
.L_x_7:
[----:B------:R-:W-:Y:S02]  /*0c20*/  ULDC.64 UR4, c[0x0][0x5a0] ;  /* 0x0001680000047ab9 */ /* 0x000fe40000000a00 */
        /* <DEDUP_REMOVED lines=11> */
.L_x_9:
        /* <DEDUP_REMOVED lines=8> */
.L_x_11:
[----:B------:R-:W-:-:S05]  /*0d60*/  ULDC UR25, c[0x0][0x584] ;  /* 0x0001610000197ab9 */ /* 0x000fca0000000800 */
.L_x_10:
[----:B------:R-:W0:Y:S01]  /*0d70*/  LDC R0, c[0x0][0x65c] ;  /* 0x00019700ff007b82 */ /* 0x000e220000000800 */
[----:B------:R-:W-:Y:S01]  /*0d80*/  IMAD.U32 R6, RZ, RZ, UR15 ;  /* 0x0000000fff067e24 */ /* 0x000fe2000f8e00ff */
[----:B------:R-:W-:Y:S01]  /*0d90*/  UISETP.NE.AND UP0, UPT, UR14, 0x2, UPT ;  /* 0x000000020e00788c */ /* 0x000fe2000bf05270 */
[----:B------:R-:W-:Y:S01]  /*0da0*/  IMAD.MOV.U32 R7, RZ, RZ, RZ ;  /* 0x000000ffff077224 */ /* 0x000fe200078e00ff */
[----:B------:R-:W-:Y:S01]  /*0db0*/  ULDC UR7, c[0x0][0x28c] ;  /* 0x0000a30000077ab9 */ /* 0x000fe20000000800 */
[----:B------:R-:W-:Y:S01]  /*0dc0*/  UMOV UR5, URZ ;  /* 0x0000003f00057c82 */ /* 0x000fe20008000000 */
[----:B------:R-:W-:Y:S02]  /*0dd0*/  UIADD3 UR7, UR7, 0x3f, URZ ;  /* 0x0000003f07077890 */ /* 0x000fe4000fffe03f */
[----:B------:R-:W-:Y:S01]  /*0de0*/  PLOP3.LUT P0, PT, PT, PT, UP0, 0x80, 0x0 ;  /* 0x000000000000781c */ /* 0x000fe20003f0f008 */
[----:B------:R-:W-:Y:S01]  /*0df0*/  UMOV UR4, URZ ;  /* 0x0000003f00047c82 */ /* 0x000fe20008000000 */
[----:B------:R-:W-:Y:S01]  /*0e00*/  USHF.R.S32.HI UR10, URZ, 0x1f, UR7 ;  /* 0x0000001f3f0a7899 */ /* 0x000fe20008011407 */
[----:B------:R-:W-:-:S03]  /*0e10*/  ULDC.64 UR18, c[0x0][0x650] ;  /* 0x0001940000127ab9 */ /* 0x000fc60000000a00 */
[----:B------:R-:W-:-:S04]  /*0e20*/  ULEA.HI UR10, UR10, UR7, URZ, 0x6 ;  /* 0x000000070a0a7291 */ /* 0x000fc8000f8f303f */
[----:B------:R-:W-:Y:S01]  /*0e30*/  USHF.R.S32.HI UR14, URZ, 0x6, UR10 ;  /* 0x000000063f0e7899 */ /* 0x000fe2000801140a */
[----:B0-----:R-:W-:-:S13]  /*0e40*/  ISETP.NE.AND P2, PT, R0, 0x1, PT ;  /* 0x000000010000780c */ /* 0x001fda0003f45270 */
[----:B------:R-:W0:Y:S01]  /*0e50*/  @P2 LDC R9, c[0x0][0x10] ;  /* 0x00000400ff092b82 */ /* 0x000e220000000800 */
[----:B------:R-:W-:-:S07]  /*0e60*/  @P2 IMAD.MOV.U32 R5, RZ, RZ, RZ ;  /* 0x000000ffff052224 */ /* 0x000fce00078e00ff */
[----:B------:R-:W1:Y:S01]  /*0e70*/  @!P2 LDC R11, c[0x0][0xc] ;  /* 0x00000300ff0bab82 */ /* 0x000e620000000800 */
[----:B------:R-:W-:Y:S01]  /*0e80*/  ULDC UR8, c[0x0][0xc] ;  /* 0x0000030000087ab9 */ /* 0x000fe20000000800 */
[----:B------:R-:W-:Y:S01]  /*0e90*/  ULDC UR9, c[0x0][0x10] ;  /* 0x0000040000097ab9 */ /* 0x000fe20000000800 */
[----:B------:R-:W-:Y:S01]  /*0ea0*/  ULDC UR7, c[0x0][0x14] ;  /* 0x0000050000077ab9 */ /* 0x000fe20000000800 */
[----:B------:R-:W-:-:S04]  /*0eb0*/  UIMAD.WIDE.U32 UR8, UR8, UR9, URZ ;  /* 0x00000009080872a5 */ /* 0x000fc8000f8e003f */
[----:B------:R-:W-:Y:S01]  /*0ec0*/  UIMAD.WIDE.U32 UR20, UR8, UR7, URZ ;  /* 0x00000007081472a5 */ /* 0x000fe2000f8e003f */
[----:B0-----:R-:W-:Y:S01]  /*0ed0*/  @P2 IMAD.WIDE.U32 R8, R9, UR15, R4 ;  /* 0x0000000f09082c25 */ /* 0x001fe2000f8e0004 */
[----:B------:R-:W-:-:S03]  /*0ee0*/  UIMAD UR15, UR9, UR7, URZ ;  /* 0x00000007090f72a4 */ /* 0x000fc6000f8e023f */
[----:B------:R-:W-:Y:S01]  /*0ef0*/  @P2 IMAD.MOV.U32 R13, RZ, RZ, R8 ;  /* 0x000000ffff0d2224 */ /* 0x000fe200078e0008 */
[----:B------:R-:W-:Y:S01]  /*0f00*/  UIADD3 UR15, UR21, UR15, URZ ;  /* 0x0000000f150f7290 */ /* 0x000fe2000fffe03f */
[----:B-1----:R-:W-:-:S04]  /*0f10*/  @!P2 IMAD.WIDE.U32 R6, R4, R11, R6 ;  /* 0x0000000b0406a225 */ /* 0x002fc800078e0006 */
[----:B------:R-:W-:Y:S02]  /*0f20*/  @P2 IMAD.MOV.U32 R11, RZ, RZ, RZ ;  /* 0x000000ffff0b2224 */ /* 0x000fe400078e00ff */
[----:B------:R-:W-:Y:S02]  /*0f30*/  @!P2 IMAD.MOV.U32 R13, RZ, RZ, R6 ;  /* 0x000000ffff0da224 */ /* 0x000fe400078e0006 */
[----:B------:R-:W-:Y:S02]  /*0f40*/  @P2 IMAD.IADD R10, R9, 0x1, R11 ;  /* 0x00000001090a2824 */ /* 0x000fe400078e020b */
[----:B------:R-:W-:Y:S01]  /*0f50*/  @!P2 IMAD.MOV.U32 R10, RZ, RZ, R7 ;  /* 0x000000ffff0aa224 */ /* 0x000fe200078e0007 */
[----:B------:R0:W-:Y:S01]  /*0f60*/  STL [R1+0x88], R13 ;  /* 0x0000880d01007387 */ /* 0x0001e20000100800 */
[----:B------:R-:W-:Y:S02]  /*0f70*/  IMAD.MOV.U32 R17, RZ, RZ, R13 ;  /* 0x000000ffff117224 */ /* 0x000fe400078e000d */
[----:B------:R-:W-:Y:S01]  /*0f80*/  IMAD.MOV.U32 R22, RZ, RZ, R10 ;  /* 0x000000ffff167224 */ /* 0x000fe200078e000a */
[----:B------:R0:W-:Y:S01]  /*0f90*/  STL [R1+0x84], R10 ;  /* 0x0000840a01007387 */ /* 0x0001e20000100800 */
[----:B------:R-:W-:Y:S05]  /*0fa0*/  @P0 BRA `(.L_x_12) ;  /* 0x0000000000280947 */ /* 0x000fea0003800000 */
[----:B------:R-:W-:Y:S01]  /*0fb0*/  IADD3 R17, P0, R17, UR20, RZ ;  /* 0x0000001411117c10 */ /* 0x000fe2000ff1e0ff */
[----:B------:R-:W-:Y:S02]  /*0fc0*/  UISETP.GE.U32.AND UP0, UPT, UR14, 0xb, UPT ;  /* 0x0000000b0e00788c */ /* 0x000fe4000bf06070 */
[----:B------:R-:W-:Y:S01]  /*0fd0*/  UIMAD.WIDE.U32 UR4, UR14, -0x45d1745d, URZ ;  /* 0xba2e8ba30e0478a5 */ /* 0x000fe2000f8e003f */
[----:B------:R-:W-:Y:S01]  /*0fe0*/  IADD3.X R22, R22, UR15, RZ, P0, !PT ;  /* 0x0000000f16167c10 */ /* 0x000fe200087fe4ff */
[----:B------:R1:W-:Y:S02]  /*0ff0*/  STL [R1+0x88], R17 ;  /* 0x0000881101007387 */ /* 0x0003e40000100800 */
[----:B------:R-:W-:Y:S02]  /*1000*/  USHF.R.U32.HI UR5, URZ, 0x3, UR5 ;  /* 0x000000033f057899 */ /* 0x000fe40008011605 */
[----:B------:R1:W-:Y:S01]  /*1010*/  STL [R1+0x84], R22 ;  /* 0x0000841601007387 */ /* 0x0003e20000100800 */
[----:B------:R-:W-:-:S02]  /*1020*/  UMOV UR4, URZ ;  /* 0x0000003f00047c82 */ /* 0x000fc40008000000 */
[----:B------:R-:W-:Y:S02]  /*1030*/  @UP0 ULOP3.LUT UR4, UR5, 0x1, URZ, 0xc0, !UPT ;  /* 0x0000000105040892 */ /* 0x000fe4000f8ec03f */
[----:B------:R-:W-:-:S12]  /*1040*/  UIMAD UR5, UR5, -0xb, UR14 ;  /* 0xfffffff5050578a4 */ /* 0x000fd8000f8e020e */
.L_x_12:
[----:B------:R-:W-:Y:S01]  /*1050*/  IMAD.MOV.U32 R8, RZ, RZ, -0x1 ;  /* 0xffffffffff087424 */ /* 0x000fe200078e00ff */
[----:B------:R-:W-:Y:S01]  /*1060*/  ISETP.GE.U32.AND P0, PT, R17, UR18, PT ;  /* 0x0000001211007c0c */ /* 0x000fe2000bf06070 */
[----:B------:R-:W-:Y:S01]  /*1070*/  IMAD.MOV.U32 R6, RZ, RZ, -0x1 ;  /* 0xffffffffff067424 */ /* 0x000fe200078e00ff */
[----:B------:R-:W-:Y:S01]  /*1080*/  PRMT R0, RZ, 0x7610, R0 ;  /* 0x00007610ff007816 */ /* 0x000fe20000000000 */
[----:B------:R-:W-:Y:S01]  /*1090*/  IMAD.MOV.U32 R7, RZ, RZ, -0x1 ;  /* 0xffffffffff077424 */ /* 0x000fe200078e00ff */
[----:B------:R2:W-:Y:S01]  /*10a0*/  STL [R1+0x8c], R8 ;  /* 0x00008c0801007387 */ /* 0x0005e20000100800 */
[----:B------:R-:W-:-:S03]  /*10b0*/  ISETP.GE.U32.AND.EX P0, PT, R22, UR19, PT, P0 ;  /* 0x0000001316007c0c */ /* 0x000fc6000bf06100 */
[----:B------:R2:W-:Y:S04]  /*10c0*/  STL [R1+0x7c], R6 ;  /* 0x00007c0601007387 */ /* 0x0005e80000100800 */
[----:B------:R2:W-:Y:S06]  /*10d0*/  STL [R1+0x90], R7 ;  /* 0x0000900701007387 */ /* 0x0005ec0000100800 */
[----:B------:R-:W-:Y:S05]  /*10e0*/  @P0 BRA `(.L_x_13) ;  /* 0x0000000400380947 */ /* 0x000fea0003800000 */
[----:B------:R-:W3:Y:S01]  /*10f0*/  LDC.64 R18, c[0x0][0x628] ;  /* 0x00018a00ff127b82 */ /* 0x000ee20000000a00 */
[----:B--2---:R-:W-:Y:S02]  /*1100*/  IMAD.MOV.U32 R6, RZ, RZ, R17 ;  /* 0x000000ffff067224 */ /* 0x004fe400078e0011 */
[----:B------:R-:W-:-:S05]  /*1110*/  IMAD.MOV.U32 R7, RZ, RZ, R22 ;  /* 0x000000ffff077224 */ /* 0x000fca00078e0016 */
[----:B------:R-:W2:Y:S08]  /*1120*/  LDC R0, c[0x0][0x630] ;  /* 0x00018c00ff007b82 */ /* 0x000eb00000000800 */
[----:B------:R-:W4:Y:S01]  /*1130*/  LDC.64 R20, c[0x0][0x620] ;  /* 0x00018800ff147b82 */ /* 0x000f220000000a00 */
[----:B---3--:R-:W-:-:S04]  /*1140*/  ISETP.NE.U32.AND P0, PT, R18, RZ, PT ;  /* 0x000000ff1200720c */ /* 0x008fc80003f05070 */
[----:B------:R-:W-:-:S13]  /*1150*/  ISETP.NE.AND.EX P0, PT, R19, RZ, PT, P0 ;  /* 0x000000ff1300720c */ /* 0x000fda0003f05300 */
[----:B--2-4-:R-:W-:Y:S05]  /*1160*/  @!P0 BRA `(.L_x_14) ;  /* 0x0000000000288947 */ /* 0x014fea0003800000 */
[----:B------:R-:W2:Y:S02]  /*1170*/  LDC R11, c[0x0][0x634] ;  /* 0x00018d00ff0b7b82 */ /* 0x000ea40000000800 */
[----:B--2---:R-:W-:-:S05]  /*1180*/  IADD3 R11, P0, R17, R11, RZ ;  /* 0x0000000b110b7210 */ /* 0x004fca0007f1e0ff */
[----:B0-----:R-:W-:-:S04]  /*1190*/  IMAD.X R13, RZ, RZ, R22, P0 ;  /* 0x000000ffff0d7224 */ /* 0x001fc800000e0616 */
[----:B------:R-:W-:-:S04]  /*11a0*/  IMAD.WIDE.U32 R6, R13, R18, RZ ;  /* 0x000000120d067225 */ /* 0x000fc800078e00ff */
[----:B------:R-:W-:-:S04]  /*11b0*/  IMAD.WIDE.U32 R8, P0, R11, R19, R6 ;  /* 0x000000130b087225 */ /* 0x000fc80007800006 */
[----:B------:R-:W-:-:S04]  /*11c0*/  IMAD.WIDE.U32 R6, R11, R18, RZ ;  /* 0x000000120b067225 */ /* 0x000fc800078e00ff */
[----:B------:R-:W-:Y:S01]  /*11d0*/  IMAD.X R11, RZ, RZ, RZ, P0 ;  /* 0x000000ffff0b7224 */ /* 0x000fe200000e06ff */
[----:B------:R-:W-:Y:S01]  /*11e0*/  IADD3 RZ, P0, R7, R8, RZ ;  /* 0x0000000807ff7210 */ /* 0x000fe20007f1e0ff */
[----:B------:R-:W-:-:S04]  /*11f0*/  IMAD.MOV.U32 R10, RZ, RZ, R9 ;  /* 0x000000ffff0a7224 */ /* 0x000fc800078e0009 */
[----:B------:R-:W-:-:S08]  /*1200*/  IMAD.WIDE.U32.X R6, R13, R19, R10, P0 ;  /* 0x000000130d067225 */ /* 0x000fd000000e040a */
.L_x_14:
[-CC-:B------:R-:W-:Y:S01]  /*1210*/  SHF.R.U64 R27, R6, R0.reuse, R7.reuse ;  /* 0x00000000061b7219 */ /* 0x180fe20000001207 */
[----:B------:R-:W2:Y:S01]  /*1220*/  LDC.64 R24, c[0x0][0x640] ;  /* 0x00019000ff187b82 */ /* 0x000ea20000000a00 */
[----:B------:R-:W-:Y:S01]  /*1230*/  SHF.R.U32.HI R0, RZ, R0, R7 ;  /* 0x00000000ff007219 */ /* 0x000fe20000011607 */
[----:B------:R-:W-:Y:S01]  /*1240*/  IMAD.MOV.U32 R6, RZ, RZ, R17 ;  /* 0x000000ffff067224 */ /* 0x000fe200078e0011 */
[----:B------:R-:W-:-:S05]  /*1250*/  IADD3 R9, P0, RZ, -R27, RZ ;  /* 0x8000001bff097210 */ /* 0x000fca0007f1e0ff */
[----:B------:R-:W3:Y:S01]  /*1260*/  LDC R8, c[0x0][0x618] ;  /* 0x00018600ff087b82 */ /* 0x000ee20000000800 */
[----:B------:R-:W-:-:S04]  /*1270*/  IMAD.X R7, RZ, RZ, ~R0, P0 ;  /* 0x000000ffff077224 */ /* 0x000fc800000e0e00 */
[-C--:B------:R-:W-:Y:S02]  /*1280*/  IMAD R0, R7, R20.reuse, RZ ;  /* 0x0000001407007224 */ /* 0x080fe400078e02ff */
[----:B------:R-:W-:Y:S01]  /*1290*/  IMAD.MOV.U32 R7, RZ, RZ, R22 ;  /* 0x000000ffff077224 */ /* 0x000fe200078e0016 */
[----:B------:R-:W4:Y:S01]  /*12a0*/  LDC R11, c[0x0][0x608] ;  /* 0x00018200ff0b7b82 */ /* 0x000f220000000800 */
[----:B-1----:R-:W-:Y:S02]  /*12b0*/  IMAD.MOV.U32 R22, RZ, RZ, 0x1 ;  /* 0x00000001ff167424 */ /* 0x002fe400078e00ff */
[----:B------:R-:W-:-:S04]  /*12c0*/  IMAD.WIDE.U32 R6, R9, R20, R6 ;  /* 0x0000001409067225 */ /* 0x000fc800078e0006 */
[----:B------:R-:W-:Y:S01]  /*12d0*/  IMAD R9, R9, R21, R0 ;  /* 0x0000001509097224 */ /* 0x000fe200078e0200 */
[----:B------:R-:W1:Y:S01]  /*12e0*/  LDC R23, c[0x0][0x658] ;  /* 0x00019600ff177b82 */ /* 0x000e620000000800 */
[----:B--2---:R-:W-:Y:S01]  /*12f0*/  ISETP.NE.U32.AND P0, PT, R24, RZ, PT ;  /* 0x000000ff1800720c */ /* 0x004fe20003f05070 */
[----:B------:R-:W-:Y:S02]  /*1300*/  IMAD.MOV.U32 R0, RZ, RZ, -0x1 ;  /* 0xffffffffff007424 */ /* 0x000fe400078e00ff */
[----:B------:R-:W-:Y:S01]  /*1310*/  IMAD.IADD R7, R7, 0x1, R9 ;  /* 0x0000000107077824 */ /* 0x000fe200078e0209 */
[----:B------:R-:W-:-:S03]  /*1320*/  ISETP.NE.AND.EX P0, PT, R25, RZ, PT, P0 ;  /* 0x000000ff1900720c */ /* 0x000fc60003f05300 */
[----:B------:R-:W2:Y:S01]  /*1330*/  LDC R21, c[0x0][0x600] ;  /* 0x00018000ff157b82 */ /* 0x000ea20000000800 */
[-CC-:B---3--:R-:W-:Y:S02]  /*1340*/  SHF.R.U64 R19, R6, R8.reuse, R7.reuse ;  /* 0x0000000806137219 */ /* 0x188fe40000001207 */
[----:B------:R-:W-:-:S05]  /*1350*/  SHF.R.U32.HI R6, RZ, R8, R7 ;  /* 0x00000008ff067219 */ /* 0x000fca0000011607 */
[----:B------:R-:W3:Y:S01]  /*1360*/  LDC R18, c[0x0][0x648] ;  /* 0x00019200ff127b82 */ /* 0x000ee20000000800 */
[-CC-:B----4-:R-:W-:Y:S02]  /*1370*/  SHF.R.U64 R28, R19, R11.reuse, R6.reuse ;  /* 0x0000000b131c7219 */ /* 0x190fe40000001206 */
[----:B------:R-:W-:-:S05]  /*1380*/  SHF.R.U32.HI R6, RZ, R11, R6 ;  /* 0x0000000bff067219 */ /* 0x000fca0000011606 */
[----:B------:R-:W4:Y:S01]  /*1390*/  LDC R20, c[0x0][0x638] ;  /* 0x00018e00ff147b82 */ /* 0x000f220000000800 */
[-CC-:B-1----:R-:W-:Y:S02]  /*13a0*/  SHF.R.U64 R30, R28, R23.reuse, R6.reuse ;  /* 0x000000171c1e7219 */ /* 0x182fe40000001206 */
[-C--:B------:R-:W-:Y:S02]  /*13b0*/  SHF.L.U32 R0, R0, R23.reuse, RZ ;  /* 0x0000001700007219 */ /* 0x080fe400000006ff */
[----:B------:R-:W-:Y:S01]  /*13c0*/  SHF.R.U32.HI R7, RZ, R23, R6 ;  /* 0x00000017ff077219 */ /* 0x000fe20000011606 */
[----:B------:R-:W-:Y:S01]  /*13d0*/  IMAD.MOV.U32 R6, RZ, RZ, R30 ;  /* 0x000000ffff067224 */ /* 0x000fe200078e001e */
[----:B0-----:R-:W-:Y:S01]  /*13e0*/  LOP3.LUT R13, RZ, R0, RZ, 0x33, !PT ;  /* 0x00000000ff0d7212 */ /* 0x001fe200078e33ff */
[----:B------:R-:W0:Y:S01]  /*13f0*/  LDC R26, c[0x0][0x610] ;  /* 0x00018400ff1a7b82 */ /* 0x000e220000000800 */
[----:B------:R-:W-:Y:S05]  /*1400*/  @!P0 BRA `(.L_x_15) ;  /* 0x0000000000288947 */ /* 0x000fea0003800000 */
[----:B------:R-:W1:Y:S02]  /*1410*/  LDC R11, c[0x0][0x64c] ;  /* 0x00019300ff0b7b82 */ /* 0x000e640000000800 */
[----:B-1----:R-:W-:-:S05]  /*1420*/  IADD3 R11, P0, R30, R11, RZ ;  /* 0x0000000b1e0b7210 */ /* 0x002fca0007f1e0ff */
[----:B------:R-:W-:-:S04]  /*1430*/  IMAD.X R17, RZ, RZ, R7, P0 ;  /* 0x000000ffff117224 */ /* 0x000fc800000e0607 */
[----:B------:R-:W-:-:S04]  /*1440*/  IMAD.WIDE.U32 R6, R17, R24, RZ ;  /* 0x0000001811067225 */ /* 0x000fc800078e00ff */
[----:B------:R-:W-:-:S04]  /*1450*/  IMAD.WIDE.U32 R8, P0, R11, R25, R6 ;  /* 0x000000190b087225 */ /* 0x000fc80007800006 */
[----:B------:R-:W-:-:S04]  /*1460*/  IMAD.WIDE.U32 R6, R11, R24, RZ ;  /* 0x000000180b067225 */ /* 0x000fc800078e00ff */
[----:B------:R-:W-:Y:S01]  /*1470*/  IMAD.X R11, RZ, RZ, RZ, P0 ;  /* 0x000000ffff0b7224 */ /* 0x000fe200000e06ff */
[----:B------:R-:W-:Y:S01]  /*1480*/  IADD3 RZ, P0, R7, R8, RZ ;  /* 0x0000000807ff7210 */ /* 0x000fe20007f1e0ff */
[----:B------:R-:W-:-:S04]  /*1490*/  IMAD.MOV.U32 R10, RZ, RZ, R9 ;  /* 0x000000ffff0a7224 */ /* 0x000fc800078e0009 */
[----:B------:R-:W-:-:S08]  /*14a0*/  IMAD.WIDE.U32.X R6, R17, R25, R10, P0 ;  /* 0x0000001911067225 */ /* 0x000fd000000e040a */
.L_x_15:
[----:B---3--:R-:W-:Y:S01]  /*14b0*/  SHF.R.U64 R5, R6, R18, R7 ;  /* 0x0000001206057219 */ /* 0x008fe20000001207 */
[----:B--2---:R-:W-:Y:S01]  /*14c0*/  VIADD R6, R21, 0xffffffff ;  /* 0xffffffff15067836 */ /* 0x004fe20000000000 */
[----:B------:R-:W-:Y:S01]  /*14d0*/  SHF.L.U32 R0, R22, R23, RZ ;  /* 0x0000001716007219 */ /* 0x000fe200000006ff */
[----:B------:R-:W-:Y:S01]  /*14e0*/  @P2 IMAD R14, R15, R16, R4 ;  /* 0x000000100f0e2224 */ /* 0x000fe200078e0204 */
[----:B------:R-:W-:Y:S01]  /*14f0*/  LOP3.LUT R13, R28, R13, RZ, 0xc0, !PT ;  /* 0x0000000d1c0d7212 */ /* 0x000fe200078ec0ff */
[----:B------:R-:W-:-:S04]  /*1500*/  IMAD.MOV R7, RZ, RZ, -R5 ;  /* 0x000000ffff077224 */ /* 0x000fc800078e0a05 */
[----:B------:R-:W-:Y:S01]  /*1510*/  IMAD R13, R0, R5, R13 ;  /* 0x00000005000d7224 */ /* 0x000fe200078e020d */
[----:B------:R-:W-:Y:S01]  /*1520*/  LOP3.LUT R5, R19, R6, RZ, 0xc0, !PT ;  /* 0x0000000613057212 */ /* 0x000fe200078ec0ff */
[----:B----4-:R-:W-:Y:S02]  /*1530*/  IMAD R0, R7, R20, R30 ;  /* 0x0000001407007224 */ /* 0x010fe400078e021e */
[----:B------:R-:W-:Y:S02]  /*1540*/  IMAD.MOV.U32 R6, RZ, RZ, 0x1 ;  /* 0x00000001ff067424 */ /* 0x000fe400078e00ff */
[----:B0-----:R-:W-:Y:S02]  /*1550*/  IMAD R4, R13, R26, R14 ;  /* 0x0000001a0d047224 */ /* 0x001fe400078e020e */
[----:B------:R-:W-:Y:S01]  /*1560*/  IMAD R5, R0, R21, R5 ;  /* 0x0000001500057224 */ /* 0x000fe200078e0205 */
[----:B------:R-:W-:-:S04]  /*1570*/  PRMT R0, R6, 0x7610, R0 ;  /* 0x0000761006007816 */ /* 0x000fc80000000000 */
[----:B------:R-:W-:Y:S02]  /*1580*/  SEL R6, R5, R4, !P2 ;  /* 0x0000000405067207 */ /* 0x000fe40005000000 */
[----:B------:R-:W-:-:S03]  /*1590*/  SEL R4, R4, R5, !P2 ;  /* 0x0000000504047207 */ /* 0x000fc60005000000 */
[----:B------:R3:W-:Y:S04]  /*15a0*/  STL [R1+0x90], R6 ;  /* 0x0000900601007387 */ /* 0x0007e80000100800 */
[----:B------:R3:W-:Y:S04]  /*15b0*/  STL [R1+0x7c], R27 ;  /* 0x00007c1b01007387 */ /* 0x0007e80000100800 */
[----:B------:R3:W-:Y:S02]  /*15c0*/  STL [R1+0x8c], R4 ;  /* 0x00008c0401007387 */ /* 0x0007e40000100800 */
.L_x_13:
[----:B------:R-:W-:Y:S05]  /*15d0*/  @!P1 BRA `(.L_x_16) ;  /* 0x00000000000c9947 */ /* 0x000fea0003800000 */
[----:B------:R-:W-:Y:S01]  /*15e0*/  UCGABAR_WAIT ;  /* 0x0000000000007dc7 */ /* 0x000fe20008000000 */
[----:B------:R-:W-:Y:S01]  /*15f0*/  CCTL.IVALL ;  /* 0x00000000ff00798f */ /* 0x000fe20002000000 */
[----:B------:R-:W-:Y:S05]  /*1600*/  BRA `(.L_x_17) ;  /* 0x0000000000047947 */ /* 0x000fea0003800000 */
.L_x_16:
[----:B------:R-:W-:Y:S06]  /*1610*/  BAR.SYNC.DEFER_BLOCKING 0x0 ;  /* 0x0000000000007b1d */ /* 0x000fec0000010000 */
.L_x_17:
[----:B------:R-:W-:Y:S05]  /*1620*/  @!P3 BRA `(.L_x_18) ;  /* 0x000000dc0000b947 */ /* 0x000fea0003800000 */
[----:B------:R-:W-:-:S06]  /*1630*/  UISETP.GT.U32.AND UP0, UPT, UR12, 0x1, UPT ;  /* 0x000000010c00788c */ /* 0x000fcc000bf04070 */
[----:B------:R-:W-:-:S13]  /*1640*/  PLOP3.LUT P0, PT, PT, PT, UP0, 0x80, 0x0 ;  /* 0x000000000000781c */ /* 0x000fda0003f0f008 */
[----:B------:R-:W-:Y:S05]  /*1650*/  @P0 EXIT ;  /* 0x000000000000094d */ /* 0x000fea0003800000 */
.L_x_19:
[----:B------:R-:W-:-:S08]  /*1660*/  NOP ;  /* 0x0000000000007918 */ /* 0x000fd00000000000 */
[----:B------:R-:W4:Y:S02]  /*1670*/  USETMAXREG.TRY_ALLOC.CTAPOOL UP0, 0xe8 ;  /* 0x000000e8000079c8 */ /* 0x000f240008000600 */
[----:B----4-:R-:W-:-:S13]  /*1680*/  PLOP3.LUT P0, PT, PT, PT, UP0, 0x80, 0x0 ;  /* 0x000000000000781c */ /* 0x010fda0003f0f008 */
[----:B------:R-:W-:Y:S05]  /*1690*/  @!P0 BRA `(.L_x_19) ;  /* 0xfffffffc00f08947 */ /* 0x000fea000383ffff */
[----:B------:R-:W-:-:S13]  /*16a0*/  LOP3.LUT P0, RZ, R0, 0xff, RZ, 0xc0, !PT ;  /* 0x000000ff00ff7812 */ /* 0x000fda000780c0ff */
[----:B------:R-:W-:Y:S05]  /*16b0*/  @!P0 EXIT ;  /* 0x000000000000894d */ /* 0x000fea0003800000 */
[----:B------:R-:W4:Y:S01]  /*16c0*/  S2UR UR6, SR_CgaCtaId ;  /* 0x00000000000679c3 */ /* 0x000f220000008800 */
[CC--:B------:R-:W-:Y:S01]  /*16d0*/  LEA.HI R0, R12.reuse, R3.reuse, RZ, 0x2 ;  /* 0x000000030c007211 */ /* 0x0c0fe200078f10ff */
[----:B------:R-:W-:Y:S01]  /*16e0*/  UIADD3 UR7, UR17, -0x1, URZ ;  /* 0xffffffff11077890 */ /* 0x000fe2000fffe03f */
[----:B------:R-:W-:Y:S01]  /*16f0*/  LEA.HI R3, R12, R3, RZ, 0x5 ;  /* 0x000000030c037211 */ /* 0x000fe200078f28ff */
[----:B------:R-:W-:Y:S01]  /*1700*/  UMOV UR12, 0x400 ;  /* 0x00000400000c7882 */ /* 0x000fe20000000000 */
[--C-:B------:R-:W-:Y:S01]  /*1710*/  SHF.R.S32.HI R2, RZ, 0x2, R0.reuse ;  /* 0x00000002ff027819 */ /* 0x100fe20000011400 */
[----:B------:R-:W-:Y:S01]  /*1720*/  UISETP.LT.AND UP0, UPT, UR14, 0x1, UPT ;  /* 0x000000010e00788c */ /* 0x000fe2000bf01270 */
[----:B------:R-:W-:Y:S01]  /*1730*/  SHF.R.S32.HI R5, RZ, 0x1f, R0 ;  /* 0x0000001fff057819 */ /* 0x000fe20000011400 */
[----:B------:R-:W-:Y:S02]  /*1740*/  ULOP3.LUT UR27, UR13, 0x1, URZ, 0xfc, !UPT ;  /* 0x000000010d1b7892 */ /* 0x000fe4000f8efc3f */
[----:B------:R-:W-:Y:S01]  /*1750*/  USEL UR16, UR14, 0x1, UP0 ;  /* 0x000000010e107887 */ /* 0x000fe20008000000 */
[----:B------:R-:W-:Y:S01]  /*1760*/  LEA.HI R5, R5, R2, RZ, 0x3 ;  /* 0x0000000205057211 */ /* 0x000fe200078f18ff */
[----:B------:R-:W-:-:S02]  /*1770*/  UISETP.NE.AND UP0, UPT, UR7, URZ, UPT ;  /* 0x0000003f0700728c */ /* 0x000fc4000bf05270 */
[----:B------:R-:W-:Y:S01]  /*1780*/  USHF.L.U32 UR28, UR14, 0x1, URZ ;  /* 0x000000010e1c7899 */ /* 0x000fe2000800063f */
[----:B------:R-:W-:Y:S01]  /*1790*/  LOP3.LUT R5, R5, 0xfffffff8, RZ, 0xc0, !PT ;  /* 0xfffffff805057812 */ /* 0x000fe200078ec0ff */
[----:B------:R-:W-:Y:S02]  /*17a0*/  UIADD3 UR16, -UR16, UR14, URZ ;  /* 0x0000000e10107290 */ /* 0x000fe4000fffe13f */
[----:B------:R-:W-:Y:S02]  /*17b0*/  USEL UR30, URZ, 0x1, UP0 ;  /* 0x000000013f1e7887 */ /* 0x000fe40008000000 */
[----:B------:R-:W-:Y:S01]  /*17c0*/  IMAD.IADD R2, R2, 0x1, -R5 ;  /* 0x0000000102027824 */ /* 0x000fe200078e0a05 */
[----:B------:R-:W-:Y:S01]  /*17d0*/  SHF.R.S32.HI R5, RZ, 0x5, R3 ;  /* 0x00000005ff057819 */ /* 0x000fe20000011403 */
[----:B----4-:R-:W-:-:S03]  /*17e0*/  ULEA UR12, UR6, UR12, 0x18 ;  /* 0x0000000c060c7291 */ /* 0x010fc6000f8ec03f */
[--C-:B------:R-:W-:Y:S01]  /*17f0*/  SHF.R.S32.HI R3, RZ, 0x1f, R2.reuse ;  /* 0x0000001fff037819 */ /* 0x100fe20000011402 */
[----:B------:R-:W-:Y:S01]  /*1800*/  USHF.L.U32 UR6, UR7, 0x3, URZ ;  /* 0x0000000307067899 */ /* 0x000fe2000800063f */
[C-C-:B------:R-:W-:Y:S01]  /*1810*/  IMAD R0, R5.reuse, -0x10, -R2.reuse ;  /* 0xfffffff005007824 */ /* 0x140fe200078e0a02 */
[----:B------:R-:W-:Y:S02]  /*1820*/  UIADD3 UR29, UR12, 0xc0, URZ ;  /* 0x000000c00c1d7890 */ /* 0x000fe4000fffe03f */
[----:B------:R-:W-:Y:S01]  /*1830*/  ULOP3.LUT UR6, UR6, 0x8, URZ, 0xc0, !UPT ;  /* 0x0000000806067892 */ /* 0x000fe2000f8ec03f */
[----:B------:R-:W-:Y:S01]  /*1840*/  IMAD.WIDE R2, R5, 0x10, R2 ;  /* 0x0000001005027825 */ /* 0x000fe200078e0202 */
[----:B------:R-:W-:Y:S02]  /*1850*/  ULEA UR17, UR17, UR29, 0x3 ;  /* 0x0000001d11117291 */ /* 0x000fe4000f8e183f */
[----:B------:R-:W-:Y:S02]  /*1860*/  ULOP3.LUT UR31, UR6, 0x8, URZ, 0x3c, !UPT ;  /* 0x00000008061f7892 */ /* 0x000fe4000f8e3c3f */
[----:B------:R-:W-:-:S03]  /*1870*/  ULOP3.LUT UR18, UR6, 0x18, URZ, 0x3c, !UPT ;  /* 0x0000001806127892 */ /* 0x000fc6000f8e3c3f */
[----:B------:R-:W-:Y:S02]  /*1880*/  ULDC UR6, c[0x0][0x284] ;  /* 0x0000a10000067ab9 */ /* 0x000fe40000000800 */
[----:B------:R-:W-:-:S05]  /*1890*/  VIADD R0, R0, UR6 ;  /* 0x0000000600007c36 */ /* 0x000fca0008000000 */
[----:B------:R4:W-:Y:S04]  /*18a0*/  STL [R1+0x94], R0 ;  /* 0x0000940001007387 */ /* 0x0009e80000100800 */
[----:B------:R4:W-:Y:S02]  /*18b0*/  STL.64 [R1+0x98], R2 ;  /* 0x0000980201007387 */ /* 0x0009e40000100a00 */
.L_x_302:
[----:B----4-:R-:W-:Y:S01]  /*18c0*/  IMAD.U32 R0, RZ, RZ, UR30 ;  /* 0x0000001eff007e24 */ /* 0x010fe2000f8e00ff */
[----:B0-2---:R-:W4:Y:S01]  /*18d0*/  LDC R2, c[0x0][0x28c] ;  /* 0x0000a300ff027b82 */ /* 0x005f220000000800 */
[----:B------:R-:W-:Y:S01]  /*18e0*/  UMOV UR6, URZ ;  /* 0x0000003f00067c82 */ /* 0x000fe20008000000 */
[----:B------:R-:W-:Y:S02]  /*18f0*/  UMOV UR19, UR5 ;  /* 0x0000000500137c82 */ /* 0x000fe40008000000 */
[----:B------:R-:W-:-:S04]  /*1900*/  SHF.L.U32 R0, R0, 0x1f, RZ ;  /* 0x0000001f00007819 */ /* 0x000fc800000006ff */
[----:B------:R-:W5:Y:S01]  /*1910*/  SYNCS.PHASECHK.TRANS64.TRYWAIT P0, [UR17+-0x8], R0 ;  /* 0xfffff800ff0075a7 */ /* 0x000f620008000151 */
[----:B----4-:R-:W-:Y:S01]  /*1920*/  ISETP.GE.AND P1, PT, R2, 0x1, PT ;  /* 0x000000010200780c */ /* 0x010fe20003f26270 */
[----:B-----5:R-:W-:-:S12]  /*1930*/  @!P0 BRA `(.L_x_20) ;  /* 0x000000ec00788947 */ /* 0x020fd80003800000 */
.L_x_331:
[----:B------:R0:W-:Y:S01]  /*1940*/  STL [R1+0x74], RZ ;  /* 0x000074ff01007387 */ /* 0x0001e20000100800 */
[----:B------:R-:W-:Y:S01]  /*1950*/  UMOV UR7, URZ ;  /* 0x0000003f00077c82 */ /* 0x000fe20008000000 */
[----:B------:R-:W-:Y:S01]  /*1960*/  UMOV UR8, URZ ;  /* 0x0000003f00087c82 */ /* 0x000fe20008000000 */
[----:B----4-:R-:W-:Y:S01]  /*1970*/  IMAD.MOV.U32 R0, RZ, RZ, RZ ;  /* 0x000000ffff007224 */ /* 0x010fe200078e00ff */
[----:B------:R4:W-:Y:S01]  /*1980*/  STL [R1+0x70], RZ ;  /* 0x000070ff01007387 */ /* 0x0009e20000100800 */
[----:B------:R-:W-:Y:S02]  /*1990*/  CS2R R2, SRZ ;  /* 0x0000000000027805 */ /* 0x000fe4000001ff00 */
[----:B---3--:R-:W-:Y:S02]  /*19a0*/  CS2R R4, SRZ ;  /* 0x0000000000047805 */ /* 0x008fe4000001ff00 */
[----:B--2---:R-:W-:Y:S01]  /*19b0*/  CS2R R6, SRZ ;  /* 0x0000000000067805 */ /* 0x004fe2000001ff00 */
[----:B------:R4:W-:Y:S01]  /*19c0*/  STL [R1+0x6c], RZ ;  /* 0x00006cff01007387 */ /* 0x0009e20000100800 */
[----:B------:R-:W-:-:S02]  /*19d0*/  CS2R R8, SRZ ;  /* 0x0000000000087805 */ /* 0x000fc4000001ff00 */
[----:B0-----:R-:W-:Y:S02]  /*19e0*/  CS2R R10, SRZ ;  /* 0x00000000000a7805 */ /* 0x001fe4000001ff00 */
[----:B------:R-:W-:Y:S01]  /*19f0*/  CS2R R12, SRZ ;  /* 0x00000000000c7805 */ /* 0x000fe2000001ff00 */
[----:B------:R4:W-:Y:S01]  /*1a00*/  STL [R1+0x68], RZ ;  /* 0x000068ff01007387 */ /* 0x0009e20000100800 */
[----:B------:R-:W-:Y:S02]  /*1a10*/  CS2R R14, SRZ ;  /* 0x00000000000e7805 */ /* 0x000fe4000001ff00 */
[----:B-1----:R-:W-:Y:S02]  /*1a20*/  CS2R R16, SRZ ;  /* 0x0000000000107805 */ /* 0x002fe4000001ff00 */
[----:B------:R-:W-:Y:S01]  /*1a30*/  CS2R R18, SRZ ;  /* 0x0000000000127805 */ /* 0x000fe2000001ff00 */
[----:B------:R4:W-:Y:S01]  /*1a40*/  STL [R1+0x64], RZ ;  /* 0x000064ff01007387 */ /* 0x0009e20000100800 */
[----:B------:R-:W-:-:S02]  /*1a50*/  CS2R R20, SRZ ;  /* 0x0000000000147805 */ /* 0x000fc4000001ff00 */
[----:B------:R-:W-:Y:S02]  /*1a60*/  CS2R R22, SRZ ;  /* 0x0000000000167805 */ /* 0x000fe4000001ff00 */
[----:B------:R-:W-:Y:S01]  /*1a70*/  CS2R R152, SRZ ;  /* 0x0000000000987805 */ /* 0x000fe2000001ff00 */
[----:B------:R4:W-:Y:S01]  /*1a80*/  STL [R1+0x60], RZ ;  /* 0x000060ff01007387 */ /* 0x0009e20000100800 */
[----:B------:R-:W-:Y:S02]  /*1a90*/  CS2R R154, SRZ ;  /* 0x00000000009a7805 */ /* 0x000fe4000001ff00 */
[----:B------:R-:W-:Y:S02]  /*1aa0*/  CS2R R156, SRZ ;  /* 0x00000000009c7805 */ /* 0x000fe4000001ff00 */
        /* <DEDUP_REMOVED lines=46> */
[----:B------:R-:W-:Y:S01]  /*1d90*/  IMAD.MOV.U32 R226, RZ, RZ, RZ ;  /* 0x000000ffffe27224 */ /* 0x000fe200078e00ff */
[----:B------:R-:W-:Y:S01]  /*1da0*/  CS2R R24, SRZ ;  /* 0x0000000000187805 */ /* 0x000fe2000001ff00 */
[----:B------:R-:W-:Y:S01]  /*1db0*/  IMAD.U32 R227, RZ, RZ, UR4 ;  /* 0x00000004ffe37e24 */ /* 0x000fe2000f8e00ff */
[----:B------:R4:W-:Y:S01]  /*1dc0*/  STL [R1+0x2c], RZ ;  /* 0x00002cff01007387 */ /* 0x0009e20000100800 */
[----:B------:R-:W-:Y:S02]  /*1dd0*/  CS2R R26, SRZ ;  /* 0x00000000001a7805 */ /* 0x000fe4000001ff00 */
[----:B------:R-:W-:-:S02]  /*1de0*/  CS2R R28, SRZ ;  /* 0x00000000001c7805 */ /* 0x000fc4000001ff00 */
[----:B------:R-:W-:Y:S01]  /*1df0*/  CS2R R30, SRZ ;  /* 0x00000000001e7805 */ /* 0x000fe2000001ff00 */
[----:B------:R4:W-:Y:S01]  /*1e00*/  STL [R1+0x28], RZ ;  /* 0x000028ff01007387 */ /* 0x0009e20000100800 */
[----:B------:R-:W-:Y:S02]  /*1e10*/  CS2R R32, SRZ ;  /* 0x0000000000207805 */ /* 0x000fe4000001ff00 */
[----:B------:R-:W-:Y:S02]  /*1e20*/  CS2R R34, SRZ ;  /* 0x0000000000227805 */ /* 0x000fe4000001ff00 */
[----:B------:R-:W-:Y:S01]  /*1e30*/  CS2R R36, SRZ ;  /* 0x0000000000247805 */ /* 0x000fe2000001ff00 */
        /* <DEDUP_REMOVED lines=36> */
[----:B------:R4:W-:Y:S01]  /*2080*/  STL [R1], RZ ;  /* 0x000000ff01007387 */ /* 0x0009e20000100800 */
[----:B------:R-:W-:Y:S02]  /*2090*/  CS2R R92, SRZ ;  /* 0x00000000005c7805 */ /* 0x000fe4000001ff00 */
[----:B------:R-:W-:Y:S02]  /*20a0*/  CS2R R94, SRZ ;  /* 0x00000000005e7805 */ /* 0x000fe4000001ff00 */
[----:B------:R-:W-:Y:S02]  /*20b0*/  CS2R R96, SRZ ;  /* 0x0000000000607805 */ /* 0x000fe4000001ff00 */
[----:B------:R-:W-:Y:S02]  /*20c0*/  CS2R R98, SRZ ;  /* 0x0000000000627805 */ /* 0x000fe4000001ff00 */
[----:B------:R-:W-:-:S02]  /*20d0*/  CS2R R100, SRZ ;  /* 0x0000000000647805 */ /* 0x000fc4000001ff00 */
[----:B------:R-:W-:Y:S02]  /*20e0*/  CS2R R102, SRZ ;  /* 0x0000000000667805 */ /* 0x000fe4000001ff00 */
        /* <DEDUP_REMOVED lines=23> */
[----:B------:R-:W-:Y:S01]  /*2260*/  CS2R R150, SRZ ;  /* 0x0000000000967805 */ /* 0x000fe2000001ff00 */
[----:B----4-:R-:W-:Y:S06]  /*2270*/  @!P1 BRA `(.L_x_21) ;  /* 0x0000001000749947 */ /* 0x010fec0003800000 */
[----:B------:R-:W-:-:S06]  /*2280*/  UISETP.NE.AND UP0, UPT, UR27, 0x3, UPT ;  /* 0x000000031b00788c */ /* 0x000fcc000bf05270 */
[----:B------:R-:W-:-:S13]  /*2290*/  PLOP3.LUT P1, PT, PT, PT, UP0, 0x80, 0x0 ;  /* 0x000000000000781c */ /* 0x000fda0003f2f008 */
[----:B------:R-:W-:Y:S05]  /*22a0*/  @!P1 BRA `(.L_x_22) ;  /* 0x0000000000049947 */ /* 0x000fea0003800000 */
[----:B------:R-:W-:Y:S01]  /*22b0*/  BPT.TRAP 0x1 ;  /* 0x000000040000795c */ /* 0x000fe20000300000 */
.L_x_22:
[----:B------:R-:W-:Y:S01]  /*22c0*/  ULEA UR6, UR5, UR12, 0x3 ;  /* 0x0000000c05067291 */ /* 0x000fe2000f8e183f */
[----:B------:R-:W-:-:S05]  /*22d0*/  IMAD.U32 R0, RZ, RZ, UR4 ;  /* 0x00000004ff007e24 */ /* 0x000fca000f8e00ff */
[----:B------:R-:W-:-:S04]  /*22e0*/  SHF.L.U32 R0, R0, 0x1f, RZ ;  /* 0x0000001f00007819 */ /* 0x000fc800000006ff */
[----:B------:R0:W1:Y:S01]  /*22f0*/  SYNCS.PHASECHK.TRANS64.TRYWAIT P0, [UR6], R0 ;  /* 0x00000000ff0075a7 */ /* 0x0000620008000146 */
[----:B------:R-:W-:Y:S05]  /*2300*/  @!P1 BRA `(.L_x_23) ;  /* 0x0000000000049947 */ /* 0x000fea0003800000 */
[----:B------:R-:W-:Y:S01]  /*2310*/  BPT.TRAP 0x1 ;  /* 0x000000040000795c */ /* 0x000fe20000300000 */
.L_x_23:
[----:B-1----:R-:W-:Y:S05]  /*2320*/  @P0 BRA `(.L_x_24) ;  /* 0x0000000000080947 */ /* 0x002fea0003800000 */
[----:B------:R-:W1:Y:S02]  /*2330*/  SYNCS.PHASECHK.TRANS64.TRYWAIT P0, [UR6], R0 ;  /* 0x00000000ff0075a7 */ /* 0x000e640008000146 */
[----:B-1----:R-:W-:Y:S05]  /*2340*/  @!P0 BRA `(.L_x_25) ;  /* 0x000000e4000c8947 */ /* 0x002fea0003800000 */
.L_x_24:
[----:B------:R-:W-:Y:S01]  /*2350*/  UIADD3 UR6, UR12, 0x180, URZ ;  /* 0x000001800c067890 */ /* 0x000fe2000fffe03f */
[----:B------:R-:W-:Y:S01]  /*2360*/  WARPGROUP.ARRIVE ;  /* 0x00000000000079c5 */ /* 0x000fe20000000000 */
[----:B------:R-:W-:Y:S01]  /*2370*/  UIADD3 UR7, UR12, 0xb180, URZ ;  /* 0x0000b1800c077890 */ /* 0x000fe2000fffe03f */
[----:B------:R2:W-:Y:S01]  /*2380*/  STL [R1+0x74], RZ ;  /* 0x000074ff01007387 */ /* 0x0005e20000100800 */
[----:B------:R-:W-:Y:S01]  /*2390*/  USHF.R.U32.HI UR6, URZ, 0x4, UR6 ;  /* 0x000000043f067899 */ /* 0x000fe20008011606 */
[----:B01----:R-:W-:Y:S01]  /*23a0*/  IMAD.MOV.U32 R0, RZ, RZ, RZ ;  /* 0x000000ffff007224 */ /* 0x003fe200078e00ff */
[----:B------:R-:W-:Y:S01]  /*23b0*/  USHF.R.U32.HI UR7, URZ, 0x4, UR7 ;  /* 0x000000043f077899 */ /* 0x000fe20008011607 */
[----:B------:R2:W-:Y:S01]  /*23c0*/  STL [R1+0x70], RZ ;  /* 0x000070ff01007387 */ /* 0x0005e20000100800 */
[----:B------:R-:W-:Y:S01]  /*23d0*/  ULOP3.LUT UR6, UR6, 0x3fff, URZ, 0xc0, !UPT ;  /* 0x00003fff06067892 */ /* 0x000fe2000f8ec03f */
[----:B------:R-:W-:Y:S01]  /*23e0*/  CS2R R2, SRZ ;  /* 0x0000000000027805 */ /* 0x000fe2000001ff00 */
[----:B------:R-:W-:Y:S01]  /*23f0*/  ULOP3.LUT UR7, UR7, 0x3fff, URZ, 0xc0, !UPT ;  /* 0x00003fff07077892 */ /* 0x000fe2000f8ec03f */
[----:B------:R2:W-:Y:S01]  /*2400*/  STL [R1+0x6c], RZ ;  /* 0x00006cff01007387 */ /* 0x0005e20000100800 */
[----:B------:R-:W-:Y:S01]  /*2410*/  ULOP3.LUT UR6, UR6, 0x10000, URZ, 0xfc, !UPT ;  /* 0x0001000006067892 */ /* 0x000fe2000f8efc3f */
[----:B------:R-:W-:Y:S01]  /*2420*/  CS2R R4, SRZ ;  /* 0x0000000000047805 */ /* 0x000fe2000001ff00 */
[----:B------:R-:W-:Y:S01]  /*2430*/  ULOP3.LUT UR7, UR7, 0x10000, URZ, 0xfc, !UPT ;  /* 0x0001000007077892 */ /* 0x000fe2000f8efc3f */
[----:B------:R2:W-:Y:S01]  /*2440*/  STL [R1+0x68], RZ ;  /* 0x000068ff01007387 */ /* 0x0005e20000100800 */
[----:B------:R-:W-:Y:S01]  /*2450*/  ULEA UR8, UR5, UR6, 0x8 ;  /* 0x0000000605087291 */ /* 0x000fe2000f8e403f */
[----:B------:R-:W-:Y:S01]  /*2460*/  CS2R R6, SRZ ;  /* 0x0000000000067805 */ /* 0x000fe2000001ff00 */
[----:B------:R-:W-:Y:S01]  /*2470*/  ULEA UR10, UR5, UR7, 0xa ;  /* 0x00000007050a7291 */ /* 0x000fe2000f8e503f */
[----:B------:R2:W-:Y:S01]  /*2480*/  STL [R1+0x64], RZ ;  /* 0x000064ff01007387 */ /* 0x0005e20000100800 */
[----:B------:R-:W-:Y:S01]  /*2490*/  UMOV UR9, 0x80000020 ;  /* 0x8000002000097882 */ /* 0x000fe20000000000 */
[----:B------:R-:W-:Y:S01]  /*24a0*/  UMOV UR11, 0x80000020 ;  /* 0x80000020000b7882 */ /* 0x000fe20000000000 */
[----:B------:R-:W-:Y:S01]  /*24b0*/  ULDC UR7, c[0x0][0x50c] ;  /* 0x0001430000077ab9 */ /* 0x000fe20000000800 */
[----:B------:R2:W-:Y:S01]  /*24c0*/  STL [R1+0x60], RZ ;  /* 0x000060ff01007387 */ /* 0x0005e20000100800 */
[----:B------:R-:W-:Y:S01]  /*24d0*/  UISETP.NE.AND UP0, UPT, UR7, 0x2, UPT ;  /* 0x000000020700788c */ /* 0x000fe2000bf05270 */
[----:B------:R-:W-:Y:S01]  /*24e0*/  CS2R R8, SRZ ;  /* 0x0000000000087805 */ /* 0x000fe2000001ff00 */
[----:B------:R-:W-:Y:S01]  /*24f0*/  UMOV UR6, 0x2 ;  /* 0x0000000200067882 */ /* 0x000fe20000000000 */
[----:B------:R-:W-:Y:S01]  /*2500*/  QGMMA.64x256x32.F32.E5M2.E5M2 R24, gdesc[UR8], RZ, !UPT ;  /* 0x03e00000081879f3 */ /* 0x000fe2000c7038ff */
[----:B------:R2:W-:Y:S01]  /*2510*/  STL [R1+0x5c], RZ ;  /* 0x00005cff01007387 */ /* 0x0005e20000100800 */
[----:B------:R-:W-:Y:S01]  /*2520*/  USEL UR7, URZ, 0x1, UP0 ;  /* 0x000000013f077887 */ /* 0x000fe20008000000 */
[----:B------:R-:W-:Y:S01]  /*2530*/  CS2R R10, SRZ ;  /* 0x00000000000a7805 */ /* 0x000fe2000001ff00 */
[----:B------:R-:W-:Y:S01]  /*2540*/  UIADD3 UR8, UR8, 0x2, URZ ;  /* 0x0000000208087890 */ /* 0x000fe2000fffe03f */
[----:B------:R2:W-:Y:S01]  /*2550*/  STL [R1+0x58], RZ ;  /* 0x000058ff01007387 */ /* 0x0005e20000100800 */
[----:B------:R-:W-:Y:S01]  /*2560*/  UIADD3 UR10, UR10, 0x2, URZ ;  /* 0x000000020a0a7890 */ /* 0x000fe2000fffe03f */
[----:B------:R-:W-:-:S02]  /*2570*/  CS2R R12, SRZ ;  /* 0x00000000000c7805 */ /* 0x000fc4000001ff00 */
[----:B------:R-:W-:Y:S01]  /*2580*/  ISETP.NE.AND P0, PT, RZ, UR7, PT ;  /* 0x00000007ff007c0c */ /* 0x000fe2000bf05270 */
[----:B------:R2:W-:Y:S01]  /*2590*/  STL [R1+0x54], RZ ;  /* 0x000054ff01007387 */ /* 0x0005e20000100800 */
[----:B------:R-:W-:Y:S01]  /*25a0*/  UMOV UR9, 0x80000020 ;  /* 0x8000002000097882 */ /* 0x000fe20000000000 */
[----:B------:R-:W-:Y:S01]  /*25b0*/  UMOV UR11, 0x80000020 ;  /* 0x80000020000b7882 */ /* 0x000fe20000000000 */
        /* <DEDUP_REMOVED lines=55> */
[----:B------:R-:W-:Y:S01]  /*2930*/  CS2R R224, SRZ ;  /* 0x0000000000e07805 */ /* 0x000fe2000001ff00 */
[----:B------:R-:W-:Y:S01]  /*2940*/  IMAD.MOV.U32 R226, RZ, RZ, RZ ;  /* 0x000000ffffe27224 */ /* 0x000fe200078e00ff */
[----:B------:R2:W-:Y:S04]  /*2950*/  STL [R1+0x18], RZ ;  /* 0x000018ff01007387 */ /* 0x0005e80000100800 */
[----:B------:R2:W-:Y:S04]  /*2960*/  STL [R1+0x14], RZ ;  /* 0x000014ff01007387 */ /* 0x0005e80000100800 */
[----:B------:R2:W-:Y:S04]  /*2970*/  STL [R1+0x10], RZ ;  /* 0x000010ff01007387 */ /* 0x0005e80000100800 */
[----:B------:R2:W-:Y:S04]  /*2980*/  STL [R1+0xc], RZ ;  /* 0x00000cff01007387 */ /* 0x0005e80000100800 */
[----:B------:R2:W-:Y:S04]  /*2990*/  STL [R1+0x8], RZ ;  /* 0x000008ff01007387 */ /* 0x0005e80000100800 */
[----:B------:R2:W-:Y:S04]  /*29a0*/  STL [R1+0x4], RZ ;  /* 0x000004ff01007387 */ /* 0x0005e80000100800 */
[----:B------:R2:W-:Y:S01]  /*29b0*/  STL [R1], RZ ;  /* 0x000000ff01007387 */ /* 0x0005e20000100800 */
[----:B------:R-:W-:Y:S01]  /*29c0*/  QGMMA.64x256x32.F32.E5M2.E5M2 R24, gdesc[UR8], R24, gsb0 ;  /* 0x03e00000081879f3 */ /* 0x000fe20008003818 */
[----:B------:R-:W-:Y:S05]  /*29d0*/  @!P0 BRA `(.L_x_26) ;  /* 0x0000000800808947 */ /* 0x000fea0003800000 */
[----:B------:R-:W-:Y:S02]  /*29e0*/  WARPGROUP.DEPBAR.LE gsb0, 0x0 ;  /* 0x00008000000079c5 */ /* 0x000fe40000010000 */
[----:B------:R-:W-:-:S01]  /*29f0*/  FADD R227, RZ, R122 ;  /* 0x0000007affe37221 */ /* 0x000fc20000000000 */
[----:B------:R-:W-:Y:S01]  /*2a00*/  FADD R226, RZ, R24 ;  /* 0x00000018ffe27221 */ /* 0x000fe20000000000 */
[----:B------:R-:W-:-:S01]  /*2a10*/  FADD R225, RZ, R25 ;  /* 0x00000019ffe17221 */ /* 0x000fc20000000000 */
[----:B------:R-:W-:Y:S01]  /*2a20*/  FADD R224, RZ, R26 ;  /* 0x0000001affe07221 */ /* 0x000fe20000000000 */
[----:B------:R-:W-:-:S01]  /*2a30*/  FADD R223, RZ, R27 ;  /* 0x0000001bffdf7221 */ /* 0x000fc20000000000 */
[----:B------:R0:W-:Y:S01]  /*2a40*/  STL [R1], R227 ;  /* 0x000000e301007387 */ /* 0x0001e20000100800 */
[----:B------:R-:W-:-:S01]  /*2a50*/  FADD R222, RZ, R28 ;  /* 0x0000001cffde7221 */ /* 0x000fc20000000000 */
[----:B------:R-:W-:Y:S01]  /*2a60*/  FADD R221, RZ, R29 ;  /* 0x0000001dffdd7221 */ /* 0x000fe20000000000 */
[----:B------:R-:W-:-:S01]  /*2a70*/  FADD R220, RZ, R30 ;  /* 0x0000001effdc7221 */ /* 0x000fc20000000000 */
[----:B------:R-:W-:Y:S01]  /*2a80*/  FADD R219, RZ, R31 ;  /* 0x0000001fffdb7221 */ /* 0x000fe20000000000 */
[----:B------:R-:W-:-:S01]  /*2a90*/  FADD R218, RZ, R32 ;  /* 0x00000020ffda7221 */ /* 0x000fc20000000000 */
[----:B------:R-:W-:Y:S01]  /*2aa0*/  FADD R217, RZ, R33 ;  /* 0x00000021ffd97221 */ /* 0x000fe20000000000 */
[----:B------:R-:W-:-:S01]  /*2ab0*/  FADD R216, RZ, R34 ;  /* 0x00000022ffd87221 */ /* 0x000fc20000000000 */
[----:B------:R-:W-:Y:S01]  /*2ac0*/  FADD R215, RZ, R35 ;  /* 0x00000023ffd77221 */ /* 0x000fe20000000000 */
[----:B------:R-:W-:-:S01]  /*2ad0*/  FADD R214, RZ, R36 ;  /* 0x00000024ffd67221 */ /* 0x000fc20000000000 */
[----:B0-----:R-:W-:Y:S01]  /*2ae0*/  FADD R227, RZ, R123 ;  /* 0x0000007bffe37221 */ /* 0x001fe20000000000 */
[----:B------:R-:W-:-:S01]  /*2af0*/  FADD R213, RZ, R37 ;  /* 0x00000025ffd57221 */ /* 0x000fc20000000000 */
[----:B------:R-:W-:Y:S01]  /*2b00*/  FADD R212, RZ, R38 ;  /* 0x00000026ffd47221 */ /* 0x000fe20000000000 */
[----:B------:R-:W-:-:S01]  /*2b10*/  FADD R211, RZ, R39 ;  /* 0x00000027ffd37221 */ /* 0x000fc20000000000 */
[----:B------:R-:W-:Y:S01]  /*2b20*/  FADD R210, RZ, R40 ;  /* 0x00000028ffd27221 */ /* 0x000fe20000000000 */
[----:B------:R0:W-:Y:S01]  /*2b30*/  STL [R1+0x4], R227 ;  /* 0x000004e301007387 */ /* 0x0001e20000100800 */
        /* <DEDUP_REMOVED lines=93> */
[----:B------:R-:W-:Y:S01]  /*3110*/  UMOV UR6, URZ ;  /* 0x0000003f00067c82 */ /* 0x000fe20008000000 */
[----:B0-----:R-:W-:-:S05]  /*3120*/  FADD R227, RZ, R130 ;  /* 0x00000082ffe37221 */ /* 0x001fca0000000000 */
[----:B------:R0:W-:Y:S02]  /*3130*/  STL [R1+0x20], R227 ;  /* 0x000020e301007387 */ /* 0x0001e40000100800 */
        /* <DEDUP_REMOVED lines=42> */
.L_x_26:
[----:B------:R-:W-:-:S04]  /*33e0*/  UIADD3 UR19, UR5, 0x1, URZ ;  /* 0x0000000105137890 */ /* 0x000fc8000fffe03f */
[----:B------:R-:W-:-:S04]  /*33f0*/  UISETP.NE.AND UP0, UPT, UR19, 0xb, UPT ;  /* 0x0000000b1300788c */ /* 0x000fc8000bf05270 */
[----:B------:R-:W-:Y:S02]  /*3400*/  USEL UR8, URZ, 0x1, UP0 ;  /* 0x000000013f087887 */ /* 0x000fe40008000000 */
[----:B------:R-:W-:Y:S02]  /*3410*/  USEL UR19, UR19, URZ, UP0 ;  /* 0x0000003f13137287 */ /* 0x000fe40008000000 */
[----:B------:R-:W-:-:S06]  /*3420*/  ULOP3.LUT UR8, UR4, UR8, URZ, 0x3c, !UPT ;  /* 0x0000000804087292 */ /* 0x000fcc000f8e3c3f */
[----:B0-----:R-:W-:Y:S01]  /*3430*/  IMAD.U32 R227, RZ, RZ, UR8 ;  /* 0x00000008ffe37e24 */ /* 0x001fe2000f8e00ff */
[----:B------:R-:W-:-:S06]  /*3440*/  UMOV UR8, 0x1 ;  /* 0x0000000100087882 */ /* 0x000fcc0000000000 */
.L_x_21:
[----:B------:R-:W-:-:S06]  /*3450*/  UISETP.GE.AND UP0, UPT, UR16, 0x1, UPT ;  /* 0x000000011000788c */ /* 0x000fcc000bf06270 */
[----:B------:R-:W-:-:S13]  /*3460*/  PLOP3.LUT P0, PT, PT, PT, UP0, 0x80, 0x0 ;  /* 0x000000000000781c */ /* 0x000fda0003f0f008 */
[----:B------:R-:W-:Y:S05]  /*3470*/  @!P0 BRA `(.L_x_27) ;  /* 0x0000001000a48947 */ /* 0x000fea0003800000 */
[----:B------:R-:W-:Y:S01]  /*3480*/  IMAD.U32 R228, RZ, RZ, UR16 ;  /* 0x00000010ffe47e24 */ /* 0x000fe2000f8e00ff */
[----:B------:R-:W-:Y:S01]  /*3490*/  UMOV UR26, UR5 ;  /* 0x00000005001a7c82 */ /* 0x000fe20008000000 */
[----:B------:R-:W-:-:S05]  /*34a0*/  ULDC UR32, c[0x0][0x50c] ;  /* 0x0001430000207ab9 */ /* 0x000fca0000000800 */
.L_x_35:
[----:B------:R-:W-:-:S06]  /*34b0*/  UISETP.NE.AND UP0, UPT, UR27, 0x3, UPT ;  /* 0x000000031b00788c */ /* 0x000fcc000bf05270 */
[----:B------:R-:W-:-:S13]  /*34c0*/  PLOP3.LUT P1, PT, PT, PT, UP0, 0x80, 0x0 ;  /* 0x000000000000781c */ /* 0x000fda0003f2f008 */
[----:B-1---5:R-:W-:Y:S05]  /*34d0*/  @!P1 BRA `(.L_x_28) ;  /* 0x0000000000049947 */ /* 0x022fea0003800000 */
[----:B------:R-:W-:Y:S01]  /*34e0*/  BPT.TRAP 0x1 ;  /* 0x000000040000795c */ /* 0x000fe20000300000 */
.L_x_28:
[----:B------:R-:W-:Y:S01]  /*34f0*/  ULEA UR9, UR19, UR12, 0x3 ;  /* 0x0000000c13097291 */ /* 0x000fe2000f8e183f */
[----:B------:R-:W-:-:S08]  /*3500*/  SHF.L.U32 R229, R227, 0x1f, RZ ;  /* 0x0000001fe3e57819 */ /* 0x000fd000000006ff */
[----:B------:R0:W1:Y:S01]  /*3510*/  SYNCS.PHASECHK.TRANS64.TRYWAIT P0, [UR9], R229 ;  /* 0x000000e5ff0075a7 */ /* 0x0000620008000149 */
[----:B------:R-:W-:Y:S05]  /*3520*/  @!P1 BRA `(.L_x_29) ;  /* 0x0000000000049947 */ /* 0x000fea0003800000 */
[----:B------:R-:W-:Y:S01]  /*3530*/  BPT.TRAP 0x1 ;  /* 0x000000040000795c */ /* 0x000fe20000300000 */
.L_x_29:
[----:B-1----:R-:W-:Y:S05]  /*3540*/  @P0 BRA `(.L_x_30) ;  /* 0x0000000000080947 */ /* 0x002fea0003800000 */
[----:B------:R-:W1:Y:S02]  /*3550*/  SYNCS.PHASECHK.TRANS64.TRYWAIT P0, [UR9], R229 ;  /* 0x000000e5ff0075a7 */ /* 0x000e640008000149 */
[----:B-1----:R-:W-:Y:S05]  /*3560*/  @!P0 BRA `(.L_x_31) ;  /* 0x000000d0009c8947 */ /* 0x002fea0003800000 */
.L_x_30:
[----:B------:R-:W-:Y:S01]  /*3570*/  UIADD3 UR9, UR12, 0x180, URZ ;  /* 0x000001800c097890 */ /* 0x000fe2000fffe03f */
[----:B------:R-:W-:Y:S01]  /*3580*/  WARPGROUP.ARRIVE ;  /* 0x00000000000079c5 */ /* 0x000fe20000000000 */
[----:B------:R-:W-:Y:S02]  /*3590*/  UIADD3 UR10, UR12, 0xb180, URZ ;  /* 0x0000b1800c0a7890 */ /* 0x000fe4000fffe03f */
[----:B------:R-:W-:Y:S02]  /*35a0*/  UISETP.NE.AND UP0, UPT, UR7, URZ, UPT ;  /* 0x0000003f0700728c */ /* 0x000fe4000bf05270 */
[----:B------:R-:W-:Y:S02]  /*35b0*/  USHF.R.U32.HI UR9, URZ, 0x4, UR9 ;  /* 0x000000043f097899 */ /* 0x000fe40008011609 */
[----:B------:R-:W-:Y:S02]  /*35c0*/  USHF.R.U32.HI UR10, URZ, 0x4, UR10 ;  /* 0x000000043f0a7899 */ /* 0x000fe4000801160a */
[----:B------:R-:W-:-:S02]  /*35d0*/  USEL UR8, UR8, URZ, !UP0 ;  /* 0x0000003f08087287 */ /* 0x000fc4000c000000 */
[----:B------:R-:W-:Y:S02]  /*35e0*/  ULOP3.LUT UR9, UR9, 0x3fff, URZ, 0xc0, !UPT ;  /* 0x00003fff09097892 */ /* 0x000fe4000f8ec03f */
[----:B------:R-:W-:Y:S02]  /*35f0*/  ULOP3.LUT UR10, UR10, 0x3fff, URZ, 0xc0, !UPT ;  /* 0x00003fff0a0a7892 */ /* 0x000fe4000f8ec03f */
[----:B------:R-:W-:Y:S02]  /*3600*/  UISETP.NE.U32.AND UP0, UPT, UR8, URZ, UPT ;  /* 0x0000003f0800728c */ /* 0x000fe4000bf05070 */
[----:B------:R-:W-:Y:S02]  /*3610*/  ULOP3.LUT UR8, UR9, 0x10000, URZ, 0xfc, !UPT ;  /* 0x0001000009087892 */ /* 0x000fe4000f8efc3f */
[----:B------:R-:W-:Y:S02]  /*3620*/  ULOP3.LUT UR10, UR10, 0x10000, URZ, 0xfc, !UPT ;  /* 0x000100000a0a7892 */ /* 0x000fe4000f8efc3f */
[----:B------:R-:W-:-:S02]  /*3630*/  ULEA UR8, UR19, UR8, 0x8 ;  /* 0x0000000813087291 */ /* 0x000fc4000f8e403f */
[----:B------:R-:W-:Y:S01]  /*3640*/  ULEA UR10, UR19, UR10, 0xa ;  /* 0x0000000a130a7291 */ /* 0x000fe2000f8e503f */
[----:B------:R-:W-:Y:S01]  /*3650*/  UMOV UR9, 0x80000020 ;  /* 0x8000002000097882 */ /* 0x000fe20000000000 */
[----:B------:R-:W-:Y:S01]  /*3660*/  UMOV UR11, 0x80000020 ;  /* 0x80000020000b7882 */ /* 0x000fe20000000000 */
[----:B------:R-:W-:-:S06]  /*3670*/  UIADD3 UR6, UR6, 0x2, URZ ;  /* 0x0000000206067890 */ /* 0x000fcc000fffe03f */
[----:B------:R-:W-:Y:S01]  /*3680*/  QGMMA.64x256x32.F32.E5M2.E5M2 R24, gdesc[UR8], R24, UP0 ;  /* 0x03e00000081879f3 */ /* 0x000fe2000bf03818 */
[----:B------:R-:W-:Y:S02]  /*3690*/  UIADD3 UR8, UR8, 0x2, URZ ;  /* 0x0000000208087890 */ /* 0x000fe4000fffe03f */
[----:B------:R-:W-:Y:S01]  /*36a0*/  UIADD3 UR10, UR10, 0x2, URZ ;  /* 0x000000020a0a7890 */ /* 0x000fe2000fffe03f */
[----:B------:R-:W-:Y:S01]  /*36b0*/  UMOV UR9, 0x80000020 ;  /* 0x8000002000097882 */ /* 0x000fe20000000000 */
[----:B------:R-:W-:Y:S01]  /*36c0*/  UMOV UR11, 0x80000020 ;  /* 0x80000020000b7882 */ /* 0x000fe20000000000 */
[----:B------:R-:W-:-:S04]  /*36d0*/  UISETP.NE.AND UP0, UPT, UR6, UR32, UPT ;  /* 0x000000200600728c */ /* 0x000fc8000bf05270 */
[----:B------:R-:W-:-:S06]  /*36e0*/  USEL UR7, URZ, 0x1, UP0 ;  /* 0x000000013f077887 */ /* 0x000fcc0008000000 */
[----:B------:R-:W-:-:S12]  /*36f0*/  ISETP.NE.AND P0, PT, RZ, UR7, PT ;  /* 0x00000007ff007c0c */ /* 0x000fd8000bf05270 */
[----:B------:R-:W-:Y:S03]  /*3700*/  QGMMA.64x256x32.F32.E5M2.E5M2 R24, gdesc[UR8], R24, gsb0 ;  /* 0x03e00000081879f3 */ /* 0x000fe60008003818 */
[----:B------:R-:W-:Y:S02]  /*3710*/  WARPGROUP.DEPBAR.LE gsb0, 0x1 ;  /* 0x00008000000079c5 */ /* 0x000fe40000010100 */
[----:B------:R-:W-:Y:S05]  /*3720*/  @!P0 BRA `(.L_x_32) ;  /* 0x0000000c00808947 */ /* 0x000fea0003800000 */
[----:B------:R-:W-:Y:S02]  /*3730*/  WARPGROUP.DEPBAR.LE gsb0, 0x0 ;  /* 0x00008000000079c5 */ /* 0x000fe40000010000 */
[----:B------:R-:W-:-:S01]  /*3740*/  FADD R226, R24, R226 ;  /* 0x000000e218e27221 */ /* 0x000fc20000000000 */
[----:B------:R-:W-:Y:S01]  /*3750*/  FADD R225, R25, R225 ;  /* 0x000000e119e17221 */ /* 0x000fe20000000000 */
[----:B------:R1:W-:Y:S01]  /*3760*/  STL [R1+0xa4], R227 ;  /* 0x0000a4e301007387 */ /* 0x0003e20000100800 */
[----:B------:R-:W-:-:S01]  /*3770*/  FADD R224, R26, R224 ;  /* 0x000000e01ae07221 */ /* 0x000fc20000000000 */
[----:B------:R-:W-:Y:S01]  /*3780*/  FADD R223, R27, R223 ;  /* 0x000000df1bdf7221 */ /* 0x000fe20000000000 */
[----:B------:R-:W-:-:S01]  /*3790*/  FADD R222, R28, R222 ;  /* 0x000000de1cde7221 */ /* 0x000fc20000000000 */
[----:B------:R-:W-:Y:S01]  /*37a0*/  FADD R221, R29, R221 ;  /* 0x000000dd1ddd7221 */ /* 0x000fe20000000000 */
[----:B-1----:R-:W3:Y:S04]  /*37b0*/  LDL.LU R227, [R1+0x30] ;  /* 0x0000300001e37983 */ /* 0x002ee80000300800 */
[----:B------:R1:W-:Y:S01]  /*37c0*/  STL [R1+0xa8], R226 ;  /* 0x0000a8e201007387 */ /* 0x0003e20000100800 */
[----:B------:R-:W-:-:S01]  /*37d0*/  FADD R220, R30, R220 ;  /* 0x000000dc1edc7221 */ /* 0x000fc20000000000 */
[----:B------:R-:W-:-:S02]  /*37e0*/  FADD R219, R31, R219 ;  /* 0x000000db1fdb7221 */ /* 0x000fc40000000000 */
[----:B-1----:R-:W4:Y:S04]  /*37f0*/  LDL.LU R226, [R1+0x2c] ;  /* 0x00002c0001e27983 */ /* 0x002f280000300800 */
[----:B------:R1:W-:Y:S01]  /*3800*/  STL [R1+0xac], R225 ;  /* 0x0000ace101007387 */ /* 0x0003e20000100800 */
[----:B------:R-:W-:-:S03]  /*3810*/  FADD R218, R32, R218 ;  /* 0x000000da20da7221 */ /* 0x000fc60000000000 */
[----:B-1----:R-:W2:Y:S04]  /*3820*/  LDL.LU R225, [R1+0x28] ;  /* 0x0000280001e17983 */ /* 0x002ea80000300800 */
        /* <DEDUP_REMOVED lines=9> */
[----:B------:R1:W-:Y:S04]  /*38c0*/  STL [R1+0xbc], R221 ;  /* 0x0000bcdd01007387 */ /* 0x0003e80000100800 */
        /* <DEDUP_REMOVED lines=12> */
[----:B-1----:R-:W2:Y:S01]  /*3990*/  LDL.LU R215, [R1] ;  /* 0x0000000001d77983 */ /* 0x002ea20000300800 */
[----:B------:R-:W-:-:S01]  /*39a0*/  FADD R214, R36, R214 ;  /* 0x000000d624d67221 */ /* 0x000fc20000000000 */
[----:B------:R-:W-:Y:S01]  /*39b0*/  FADD R213, R37, R213 ;  /* 0x000000d525d57221 */ /* 0x000fe20000000000 */
[----:B------:R-:W-:-:S01]  /*39c0*/  FADD R212, R38, R212 ;  /* 0x000000d426d47221 */ /* 0x000fc20000000000 */
[----:B------:R-:W-:Y:S01]  /*39d0*/  FADD R211, R39, R211 ;  /* 0x000000d327d37221 */ /* 0x000fe20000000000 */
[----:B------:R-:W-:-:S01]  /*39e0*/  FADD R210, R40, R210 ;  /* 0x000000d228d27221 */ /* 0x000fc20000000000 */
[----:B------:R-:W-:Y:S01]  /*39f0*/  STL [R1+0xd8], R214 ;  /* 0x0000d8d601007387 */ /* 0x000fe20000100800 */
        /* <DEDUP_REMOVED lines=11> */
[----:B------:R1:W-:Y:S01]  /*3ab0*/  STL [R1+0xe4], R211 ;  /* 0x0000e4d301007387 */ /* 0x0003e20000100800 */
[----:B------:R-:W-:-:S01]  /*3ac0*/  FADD R200, R50, R200 ;  /* 0x000000c832c87221 */ /* 0x000fc20000000000 */
[----:B------:R-:W-:Y:S01]  /*3ad0*/  FADD R199, R51, R199 ;  /* 0x000000c733c77221 */ /* 0x000fe20000000000 */
        /* <DEDUP_REMOVED lines=69> */
[----:B-----5:R-:W-:Y:S01]  /*3f30*/  FADD R0, R121, R0 ;  /* 0x0000000079007221 */ /* 0x020fe20000000000 */
[----:B---3--:R-:W-:-:S01]  /*3f40*/  FADD R227, R134, R227 ;  /* 0x000000e386e37221 */ /* 0x008fc20000000000 */
[----:B----4-:R-:W-:Y:S01]  /*3f50*/  FADD R226, R133, R226 ;  /* 0x000000e285e27221 */ /* 0x010fe20000000000 */
[----:B--2---:R-:W-:-:S01]  /*3f60*/  FADD R225, R132, R225 ;  /* 0x000000e184e17221 */ /* 0x004fc20000000000 */
        /* <DEDUP_REMOVED lines=9> */
[----:B------:R-:W-:-:S05]  /*4000*/  FADD R215, R122, R215 ;  /* 0x000000d77ad77221 */ /* 0x000fca0000000000 */
[----:B------:R2:W-:Y:S04]  /*4010*/  STL [R1], R215 ;  /* 0x000000d701007387 */ /* 0x0005e80000100800 */
[----:B------:R3:W-:Y:S04]  /*4020*/  STL [R1+0x4], R216 ;  /* 0x000004d801007387 */ /* 0x0007e80000100800 */
        /* <DEDUP_REMOVED lines=8> */
[----:B-1----:R-:W4:Y:S04]  /*40b0*/  LDL.LU R211, [R1+0x34] ;  /* 0x0000340001d37983 */ /* 0x002f280000300800 */
[----:B------:R1:W-:Y:S04]  /*40c0*/  STL [R1+0x28], R225 ;  /* 0x000028e101007387 */ /* 0x0003e80000100800 */
[----:B------:R-:W4:Y:S04]  /*40d0*/  LDL.LU R212, [R1+0x38] ;  /* 0x0000380001d47983 */ /* 0x000f280000300800 */
[----:B------:R1:W-:Y:S04]  /*40e0*/  STL [R1+0x2c], R226 ;  /* 0x00002ce201007387 */ /* 0x0003e80000100800 */
[----:B------:R-:W4:Y:S04]  /*40f0*/  LDL.LU R213, [R1+0x3c] ;  /* 0x00003c0001d57983 */ /* 0x000f280000300800 */
[----:B------:R1:W-:Y:S04]  /*4100*/  STL [R1+0x30], R227 ;  /* 0x000030e301007387 */ /* 0x0003e80000100800 */
[----:B------:R-:W4:Y:S04]  /*4110*/  LDL.LU R214, [R1+0x40] ;  /* 0x0000400001d67983 */ /* 0x000f280000300800 */
[----:B--2---:R-:W2:Y:S04]  /*4120*/  LDL.LU R215, [R1+0x44] ;  /* 0x0000440001d77983 */ /* 0x004ea80000300800 */
[----:B---3--:R-:W3:Y:S04]  /*4130*/  LDL.LU R216, [R1+0x48] ;  /* 0x0000480001d87983 */ /* 0x008ee80000300800 */
[----:B----4-:R-:W4:Y:S04]  /*4140*/  LDL.LU R217, [R1+0x4c] ;  /* 0x00004c0001d97983 */ /* 0x010f280000300800 */
[----:B0-----:R-:W4:Y:S04]  /*4150*/  LDL.LU R218, [R1+0x50] ;  /* 0x0000500001da7983 */ /* 0x001f280000300800 */
[----:B------:R-:W4:Y:S04]  /*4160*/  LDL.LU R219, [R1+0x54] ;  /* 0x0000540001db7983 */ /* 0x000f280000300800 */
[----:B------:R-:W4:Y:S04]  /*4170*/  LDL.LU R220, [R1+0x58] ;  /* 0x0000580001dc7983 */ /* 0x000f280000300800 */
[----:B------:R-:W4:Y:S04]  /*4180*/  LDL.LU R221, [R1+0x5c] ;  /* 0x00005c0001dd7983 */ /* 0x000f280000300800 */
[----:B------:R-:W4:Y:S04]  /*4190*/  LDL.LU R222, [R1+0x60] ;  /* 0x0000600001de7983 */ /* 0x000f280000300800 */
[----:B------:R-:W4:Y:S04]  /*41a0*/  LDL.LU R223, [R1+0x64] ;  /* 0x0000640001df7983 */ /* 0x000f280000300800 */
[----:B------:R-:W4:Y:S04]  /*41b0*/  LDL.LU R224, [R1+0x68] ;  /* 0x0000680001e07983 */ /* 0x000f280000300800 */
[----:B-1----:R-:W4:Y:S04]  /*41c0*/  LDL.LU R225, [R1+0x6c] ;  /* 0x00006c0001e17983 */ /* 0x002f280000300800 */
[----:B------:R-:W4:Y:S04]  /*41d0*/  LDL.LU R226, [R1+0x70] ;  /* 0x0000700001e27983 */ /* 0x000f280000300800 */
[----:B------:R-:W4:Y:S01]  /*41e0*/  LDL.LU R227, [R1+0x74] ;  /* 0x0000740001e37983 */ /* 0x000f220000300800 */
[----:B------:R-:W-:-:S05]  /*41f0*/  FADD R211, R135, R211 ;  /* 0x000000d387d37221 */ /* 0x000fca0000000000 */
[----:B------:R0:W-:Y:S01]  /*4200*/  STL [R1+0x34], R211 ;  /* 0x000034d301007387 */ /* 0x0001e20000100800 */
[----:B------:R-:W-:-:S03]  /*4210*/  FADD R212, R136, R212 ;  /* 0x000000d488d47221 */ /* 0x000fc60000000000 */
[----:B0-----:R1:W5:Y:S01]  /*4220*/  LDL.LU R211, [R1+0xe4] ;  /* 0x0000e40001d37983 */ /* 0x0013620000300800 */
[----:B------:R-:W-:-:S03]  /*4230*/  FADD R213, R137, R213 ;  /* 0x000000d589d57221 */ /* 0x000fc60000000000 */
[----:B------:R0:W-:Y:S01]  /*4240*/  STL [R1+0x38], R212 ;  /* 0x000038d401007387 */ /* 0x0001e20000100800 */
[----:B------:R-:W-:-:S01]  /*4250*/  FADD R214, R138, R214 ;  /* 0x000000d68ad67221 */ /* 0x000fc20000000000 */
[----:B--2---:R-:W-:Y:S02]  /*4260*/  FADD R215, R139, R215 ;  /* 0x000000d78bd77221 */ /* 0x004fe40000000000 */
[----:B0-----:R1:W5:Y:S01]  /*4270*/  LDL.LU R212, [R1+0xe0] ;  /* 0x0000e00001d47983 */ /* 0x0013620000300800 */
[----:B---3--:R-:W-:-:S03]  /*4280*/  FADD R216, R140, R216 ;  /* 0x000000d88cd87221 */ /* 0x008fc60000000000 */
[----:B------:R0:W-:Y:S01]  /*4290*/  STL [R1+0x3c], R213 ;  /* 0x00003cd501007387 */ /* 0x0001e20000100800 */
[----:B----4-:R-:W-:-:S03]  /*42a0*/  FADD R217, R141, R217 ;  /* 0x000000d98dd97221 */ /* 0x010fc60000000000 */
[----:B0-----:R1:W5:Y:S01]  /*42b0*/  LDL.LU R213, [R1+0xdc] ;  /* 0x0000dc0001d57983 */ /* 0x0013620000300800 */
[----:B------:R-:W-:-:S03]  /*42c0*/  FADD R218, R142, R218 ;  /* 0x000000da8eda7221 */ /* 0x000fc60000000000 */
[----:B------:R0:W-:Y:S01]  /*42d0*/  STL [R1+0x40], R214 ;  /* 0x000040d601007387 */ /* 0x0001e20000100800 */
[----:B------:R-:W-:-:S01]  /*42e0*/  FADD R219, R143, R219 ;  /* 0x000000db8fdb7221 */ /* 0x000fc20000000000 */
[----:B------:R-:W-:Y:S02]  /*42f0*/  FADD R220, R144, R220 ;  /* 0x000000dc90dc7221 */ /* 0x000fe40000000000 */
[----:B0-----:R1:W5:Y:S04]  /*4300*/  LDL.LU R214, [R1+0xd8] ;  /* 0x0000d80001d67983 */ /* 0x0013680000300800 */
[----:B------:R0:W-:Y:S01]  /*4310*/  STL [R1+0x44], R215 ;  /* 0x000044d701007387 */ /* 0x0001e20000100800 */
[----:B------:R-:W-:-:S01]  /*4320*/  FADD R221, R145, R221 ;  /* 0x000000dd91dd7221 */ /* 0x000fc20000000000 */
[----:B------:R-:W-:-:S02]  /*4330*/  FADD R222, R146, R222 ;  /* 0x000000de92de7221 */ /* 0x000fc40000000000 */
[----:B0-----:R1:W5:Y:S04]  /*4340*/  LDL.LU R215, [R1+0xd4] ;  /* 0x0000d40001d77983 */ /* 0x0013680000300800 */
[----:B------:R0:W-:Y:S01]  /*4350*/  STL [R1+0x48], R216 ;  /* 0x000048d801007387 */ /* 0x0001e20000100800 */
[----:B------:R-:W-:-:S03]  /*4360*/  FADD R223, R147, R223 ;  /* 0x000000df93df7221 */ /* 0x000fc60000000000 */
        /* <DEDUP_REMOVED lines=13> */
[----:B------:R0:W-:Y:S04]  /*4440*/  STL [R1+0x5c], R221 ;  /* 0x00005cdd01007387 */ /* 0x0001e80000100800 */
        /* <DEDUP_REMOVED lines=12> */
[----:B0-----:R1:W5:Y:S01]  /*4510*/  LDL.LU R227, [R1+0xa4] ;  /* 0x0000a40001e37983 */ /* 0x0013620000300800 */
[----:B------:R-:W-:-:S05]  /*4520*/  UMOV UR6, URZ ;  /* 0x0000003f00067c82 */ /* 0x000fca0008000000 */
.L_x_32:
[----:B------:R-:W-:Y:S05]  /*4530*/  @!P1 BRA `(.L_x_33) ;  /* 0x0000000000049947 */ /* 0x000fea0003800000 */
[----:B------:R-:W-:Y:S01]  /*4540*/  BPT.TRAP 0x1 ;  /* 0x000000040000795c */ /* 0x000fe20000300000 */
.L_x_33:
[----:B------:R3:W-:Y:S04]  /*4550*/  STL [R1+0xa8], R2 ;  /* 0x0000a80201007387 */ /* 0x0007e80000100800 */
[----:B---3--:R-:W3:Y:S04]  /*4560*/  LDL R2, [R1+0x78] ;  /* 0x0000780001027983 */ /* 0x008ee80000100800 */
[----:B-----5:R4:W-:Y:S04]  /*4570*/  STL [R1+0xa4], R0 ;  /* 0x0000a40001007387 */ /* 0x0209e80000100800 */
[----:B----4-:R-:W4:Y:S01]  /*4580*/  LDL R0, [R1+0x80] ;  /* 0x0000800001007983 */ /* 0x010f220000100800 */
[----:B0-----:R-:W-:Y:S01]  /*4590*/  IMAD.U32 R229, RZ, RZ, UR26 ;  /* 0x0000001affe57e24 */ /* 0x001fe2000f8e00ff */
[----:B---3--:R-:W-:-:S02]  /*45a0*/  ISETP.NE.AND P0, PT, R2, RZ, PT ;  /* 0x000000ff0200720c */ /* 0x008fc40003f05270 */
[----:B------:R0:W5:Y:S11]  /*45b0*/  LDL.LU R2, [R1+0xa8] ;  /* 0x0000a80001027983 */ /* 0x0001760000300800 */
[----:B------:R-:W-:-:S05]  /*45c0*/  @P0 LEA R229, R229, UR12, 0x3 ;  /* 0x0000000ce5e50c11 */ /* 0x000fca000f8e18ff */
[----:B------:R-:W-:-:S05]  /*45d0*/  @P0 VIADD R229, R229, 0x58 ;  /* 0x00000058e5e50836 */ /* 0x000fca0000000000 */
[----:B----4-:R-:W-:Y:S02]  /*45e0*/  @P0 PRMT R229, R0, 0x654, R229 ;  /* 0x0000065400e50816 */ /* 0x010fe400000000e5 */
[----:B------:R0:W5:Y:S01]  /*45f0*/  LDL.LU R0, [R1+0xa4] ;  /* 0x0000a40001007983 */ /* 0x0001620000300800 */
[----:B------:R-:W-:Y:S01]  /*4600*/  UISETP.GT.U32.AND UP0, UPT, UR13, 0x1, UPT ;  /* 0x000000010d00788c */ /* 0x000fe2000bf04070 */
[----:B------:R0:W-:Y:S05]  /*4610*/  @P0 SYNCS.ARRIVE.TRANS64.RED.A1T0 RZ, [R229+URZ], RZ ;  /* 0x000000ffe5ff09a7 */ /* 0x0001ea000810043f */
[----:B------:R-:W-:-:S13]  /*4620*/  PLOP3.LUT P0, PT, PT, PT, UP0, 0x80, 0x0 ;  /* 0x000000000000781c */ /* 0x000fda0003f0f008 */
[----:B0-----:R-:W-:Y:S05]  /*4630*/  @P0 BRA `(.L_x_34) ;  /* 0x0000000000040947 */ /* 0x001fea0003800000 */
[----:B------:R-:W-:Y:S01]  /*4640*/  BPT.TRAP 0x1 ;  /* 0x000000040000795c */ /* 0x000fe20000300000 */
.L_x_34:
[----:B------:R-:W-:Y:S01]  /*4650*/  UIADD3 UR19, UR19, 0x1, URZ ;  /* 0x0000000113137890 */ /* 0x000fe2000fffe03f */
[C---:B------:R-:W-:Y:S01]  /*4660*/  ISETP.GT.AND P0, PT, R228.reuse, 0x1, PT ;  /* 0x00000001e400780c */ /* 0x040fe20003f04270 */
[----:B------:R-:W-:Y:S01]  /*4670*/  UIADD3 UR26, UR26, 0x1, URZ ;  /* 0x000000011a1a7890 */ /* 0x000fe2000fffe03f */
[----:B------:R-:W-:Y:S01]  /*4680*/  VIADD R228, R228, 0xffffffff ;  /* 0xffffffffe4e47836 */ /* 0x000fe20000000000 */
[----:B------:R-:W-:Y:S02]  /*4690*/  UISETP.NE.AND UP0, UPT, UR19, 0xb, UPT ;  /* 0x0000000b1300788c */ /* 0x000fe4000bf05270 */
[----:B------:R-:W-:Y:S02]  /*46a0*/  UISETP.NE.AND UP1, UPT, UR26, 0xb, UPT ;  /* 0x0000000b1a00788c */ /* 0x000fe4000bf25270 */
[----:B------:R-:W-:Y:S02]  /*46b0*/  USEL UR8, URZ, 0x1, UP0 ;  /* 0x000000013f087887 */ /* 0x000fe40008000000 */
[----:B------:R-:W-:-:S02]  /*46c0*/  USEL UR19, UR19, URZ, UP0 ;  /* 0x0000003f13137287 */ /* 0x000fc40008000000 */
[----:B------:R-:W-:Y:S02]  /*46d0*/  USEL UR26, UR26, URZ, UP1 ;  /* 0x0000003f1a1a7287 */ /* 0x000fe40008800000 */
[----:B------:R-:W-:Y:S01]  /*46e0*/  LOP3.LUT R227, R227, UR8, RZ, 0x3c, !PT ;  /* 0x00000008e3e37c12 */ /* 0x000fe2000f8e3cff */
[----:B------:R-:W-:Y:S01]  /*46f0*/  UMOV UR8, 0x1 ;  /* 0x0000000100087882 */ /* 0x000fe20000000000 */
[----:B------:R-:W-:Y:S08]  /*4700*/  @P0 BRA `(.L_x_35) ;  /* 0xffffffec00680947 */ /* 0x000ff0000383ffff */
.L_x_27:
[----:B------:R-:W-:-:S04]  /*4710*/  UISETP.NE.AND UP0, UPT, UR6, URZ, UPT ;  /* 0x0000003f0600728c */ /* 0x000fc8000bf05270 */
[----:B------:R-:W-:-:S06]  /*4720*/  USEL UR6, URZ, 0x1, !UP0 ;  /* 0x000000013f067887 */ /* 0x000fcc000c000000 */
[----:B------:R-:W-:-:S13]  /*4730*/  ISETP.NE.AND P0, PT, RZ, UR6, PT ;  /* 0x00000006ff007c0c */ /* 0x000fda000bf05270 */
[----:B------:R-:W-:Y:S05]  /*4740*/  @!P0 BRA `(.L_x_36) ;  /* 0x0000000c00dc8947 */ /* 0x000fea0003800000 */
[----:B------:R-:W3:Y:S04]  /*4750*/  LDL.LU R227, [R1+0x74] ;  /* 0x0000740001e37983 */ /* 0x000ee80000300800 */
[----:B---3--:R0:W-:Y:S04]  /*4760*/  STL [R1+0xa4], R227 ;  /* 0x0000a4e301007387 */ /* 0x0081e80000100800 */
[----:B0-----:R-:W3:Y:S04]  /*4770*/  LDL.LU R227, [R1+0x70] ;  /* 0x0000700001e37983 */ /* 0x001ee80000300800 */
        /* <DEDUP_REMOVED lines=55> */
[----:B0-----:R-:W3:Y:S01]  /*4af0*/  LDL.LU R227, [R1] ;  /* 0x0000000001e37983 */ /* 0x001ee20000300800 */
[----:B------:R-:W-:-:S02]  /*4b00*/  WARPGROUP.DEPBAR.LE gsb0, 0x0 ;  /* 0x00008000000079c5 */ /* 0x000fc40000010000 */
[----:B------:R-:W-:Y:S01]  /*4b10*/  FADD R226, R24, R226 ;  /* 0x000000e218e27221 */ /* 0x000fe20000000000 */
        /* <DEDUP_REMOVED lines=95> */
[----:B-----5:R-:W-:Y:S01]  /*5110*/  FADD R2, R120, R2 ;  /* 0x0000000278027221 */ /* 0x020fe20000000000 */
[----:B------:R-:W-:Y:S01]  /*5120*/  FADD R0, R121, R0 ;  /* 0x0000000079007221 */ /* 0x000fe20000000000 */
[----:B---3--:R-:W-:-:S05]  /*5130*/  FADD R227, R122, R227 ;  /* 0x000000e37ae37221 */ /* 0x008fca0000000000 */
[----:B------:R0:W-:Y:S04]  /*5140*/  STL [R1], R227 ;  /* 0x000000e301007387 */ /* 0x0001e80000100800 */
[----:B0-----:R-:W3:Y:S02]  /*5150*/  LDL.LU R227, [R1+0x114] ;  /* 0x0001140001e37983 */ /* 0x001ee40000300800 */
[----:B---3--:R-:W-:-:S05]  /*5160*/  FADD R227, R123, R227 ;  /* 0x000000e37be37221 */ /* 0x008fca0000000000 */
[----:B------:R0:W-:Y:S04]  /*5170*/  STL [R1+0x4], R227 ;  /* 0x000004e301007387 */ /* 0x0001e80000100800 */
        /* <DEDUP_REMOVED lines=83> */
[----:B------:R0:W-:Y:S02]  /*56b0*/  STL [R1+0x74], R227 ;  /* 0x000074e301007387 */ /* 0x0001e40000100800 */
.L_x_36:
[----:B0-----:R-:W-:-:S04]  /*56c0*/  IMAD.U32 R227, RZ, RZ, UR31 ;  /* 0x0000001fffe37e24 */ /* 0x001fc8000f8e00ff */
[----:B------:R0:W-:Y:S01]  /*56d0*/  SYNCS.ARRIVE.TRANS64.A1T0 RZ, [R227+UR29], RZ ;  /* 0x000000ffe3ff79a7 */ /* 0x0001e2000810001d */
[----:B------:R-:W-:Y:S02]  /*56e0*/  WARPGROUP.DEPBAR.LE gsb0, 0x0 ;  /* 0x00008000000079c5 */ /* 0x000fe40000010000 */
[----:B------:R-:W3:Y:S02]  /*56f0*/  LDC R24, c[0x0][0x28c] ;  /* 0x0000a300ff187b82 */ /* 0x000ee40000000800 */
[----:B---3--:R-:W-:-:S13]  /*5700*/  ISETP.GE.AND P0, PT, R24, 0x1, PT ;  /* 0x000000011800780c */ /* 0x008fda0003f06270 */
[----:B0-----:R-:W-:Y:S05]  /*5710*/  @!P0 BRA `(.L_x_37) ;  /* 0x0000000000608947 */ /* 0x001fea0003800000 */
[----:B------:R-:W-:-:S06]  /*5720*/  UISETP.NE.AND UP0, UPT, UR27, 0x3, UPT ;  /* 0x000000031b00788c */ /* 0x000fcc000bf05270 */
[----:B------:R-:W-:-:S13]  /*5730*/  PLOP3.LUT P0, PT, PT, PT, UP0, 0x80, 0x0 ;  /* 0x000000000000781c */ /* 0x000fda0003f0f008 */
[----:B------:R-:W-:Y:S05]  /*5740*/  @!P0 BRA `(.L_x_38) ;  /* 0x0000000000048947 */ /* 0x000fea0003800000 */
[----:B------:R-:W-:Y:S01]  /*5750*/  BPT.TRAP 0x1 ;  /* 0x000000040000795c */ /* 0x000fe20000300000 */
.L_x_38:
[----:B-----5:R0:W-:Y:S04]  /*5760*/  STL [R1+0xa4], R0 ;  /* 0x0000a40001007387 */ /* 0x0201e80000100800 */
[----:B------:R-:W3:Y:S04]  /*5770*/  LDL R227, [R1+0x80] ;  /* 0x0000800001e37983 */ /* 0x000ee80000100800 */
[----:B0-----:R-:W4:Y:S02]  /*5780*/  LDL R0, [R1+0x78] ;  /* 0x0000780001007983 */ /* 0x001f240000100800 */
[----:B----4-:R-:W-:-:S02]  /*5790*/  ISETP.NE.AND P0, PT, R0, RZ, PT ;  /* 0x000000ff0000720c */ /* 0x010fc40003f05270 */
[----:B------:R0:W5:Y:S11]  /*57a0*/  LDL.LU R0, [R1+0xa4] ;  /* 0x0000a40001007983 */ /* 0x0001760000300800 */
[----:B------:R-:W-:-:S05]  /*57b0*/  VOTEU.ANY UP0, P0 ;  /* 0x00000000003f7886 */ /* 0x000fca0000000100 */
[----:B------:R-:W-:-:S06]  /*57c0*/  @UP0 UIADD3 UR6, UR16, UR5, URZ ;  /* 0x0000000510060290 */ /* 0x000fcc000fffe03f */
[----:B------:R-:W-:-:S04]  /*57d0*/  IMAD.U32 R24, RZ, RZ, UR6 ;  /* 0x00000006ff187e24 */ /* 0x000fc8000f8e00ff */
[----:B------:R-:W-:-:S04]  /*57e0*/  @P0 IMAD.WIDE.U32 R24, R24, -0x45d1745d, RZ ;  /* 0xba2e8ba318180825 */ /* 0x000fc800078e00ff */
[----:B------:R-:W-:Y:S01]  /*57f0*/  IMAD.U32 R27, RZ, RZ, UR6 ;  /* 0x00000006ff1b7e24 */ /* 0x000fe2000f8e00ff */
[----:B------:R-:W-:-:S05]  /*5800*/  @P0 SHF.R.U32.HI R24, RZ, 0x3, R25 ;  /* 0x00000003ff180819 */ /* 0x000fca0000011619 */
[----:B------:R-:W-:-:S05]  /*5810*/  @P0 IMAD R24, R24, -0xb, R27 ;  /* 0xfffffff518180824 */ /* 0x000fca00078e021b */
[----:B------:R-:W-:Y:S01]  /*5820*/  @P0 LEA R24, R24, UR12, 0x3 ;  /* 0x0000000c18180c11 */ /* 0x000fe2000f8e18ff */
[----:B------:R-:W-:-:S04]  /*5830*/  UISETP.GT.U32.AND UP0, UPT, UR13, 0x1, UPT ;  /* 0x000000010d00788c */ /* 0x000fc8000bf04070 */
[----:B------:R-:W-:-:S05]  /*5840*/  @P0 VIADD R24, R24, 0x58 ;  /* 0x0000005818180836 */ /* 0x000fca0000000000 */
[----:B---3--:R-:W-:-:S04]  /*5850*/  @P0 PRMT R24, R227, 0x654, R24 ;  /* 0x00000654e3180816 */ /* 0x008fc80000000018 */
[----:B------:R0:W-:Y:S01]  /*5860*/  @P0 SYNCS.ARRIVE.TRANS64.RED.A1T0 RZ, [R24+URZ], RZ ;  /* 0x000000ff18ff09a7 */ /* 0x0001e2000810043f */
[----:B------:R-:W-:-:S13]  /*5870*/  PLOP3.LUT P0, PT, PT, PT, UP0, 0x80, 0x0 ;  /* 0x000000000000781c */ /* 0x000fda0003f0f008 */
[----:B0-----:R-:W-:Y:S05]  /*5880*/  @P0 BRA `(.L_x_37) ;  /* 0x0000000000040947 */ /* 0x001fea0003800000 */
[----:B------:R-:W-:Y:S01]  /*5890*/  BPT.TRAP 0x1 ;  /* 0x000000040000795c */ /* 0x000fe20000300000 */
.L_x_37:
[----:B------:R-:W0:Y:S01]  /*58a0*/  S2R R25, SR_TID.X ;  /* 0x0000000000197919 */ /* 0x000e220000002100 */
[----:B------:R-:W-:Y:S01]  /*58b0*/  IMAD.U32 R24, RZ, RZ, UR30 ;  /* 0x0000001eff187e24 */ /* 0x000fe2000f8e00ff */
[----:B------:R-:W-:Y:S01]  /*58c0*/  UIADD3 UR5, UR28, UR5, URZ ;  /* 0x000000051c057290 */ /* 0x000fe2000fffe03f */
[----:B------:R-:W3:Y:S01]  /*58d0*/  LDC R35, c[0x0][0x288] ;  /* 0x0000a200ff237b82 */ /* 0x000ee20000000800 */
[----:B------:R-:W-:Y:S02]  /*58e0*/  UISETP.GE.U32.AND UP1, UPT, UR28, 0xb, UPT ;  /* 0x0000000b1c00788c */ /* 0x000fe4000bf26070 */
[----:B------:R-:W-:Y:S01]  /*58f0*/  SHF.L.U32 R24, R24, 0x1f, RZ ;  /* 0x0000001f18187819 */ /* 0x000fe200000006ff */
[----:B------:R-:W-:Y:S02]  /*5900*/  UISETP.GT.U32.AND UP0, UPT, UR5, 0xa, UPT ;  /* 0x0000000a0500788c */ /* 0x000fe4000bf04070 */
[----:B------:R-:W-:Y:S01]  /*5910*/  UIMAD.WIDE.U32 UR6, UR5, -0x45d1745d, URZ ;  /* 0xba2e8ba3050678a5 */ /* 0x000fe2000f8e003f */
[----:B------:R-:W4:Y:S01]  /*5920*/  SYNCS.PHASECHK.TRANS64.TRYWAIT P0, [UR17+0x8], R24 ;  /* 0x00000818ff0075a7 */ /* 0x000f220008000151 */
[----:B------:R-:W-:-:S02]  /*5930*/  UISETP.LT.U32.AND UP0, UPT, UR28, 0xb, UP0 ;  /* 0x0000000b1c00788c */ /* 0x000fc40008701070 */
[----:B------:R-:W-:Y:S02]  /*5940*/  USHF.R.U32.HI UR6, URZ, 0x3, UR7 ;  /* 0x000000033f067899 */ /* 0x000fe40008011607 */
[----:B------:R-:W-:Y:S02]  /*5950*/  USEL UR8, URZ, 0x1, !UP0 ;  /* 0x000000013f087887 */ /* 0x000fe4000c000000 */
[----:B------:R-:W-:Y:S02]  /*5960*/  UIMAD UR5, UR6, -0xb, UR5 ;  /* 0xfffffff5060578a4 */ /* 0x000fe4000f8e0205 */
[----:B------:R-:W-:-:S04]  /*5970*/  ULOP3.LUT UR4, UR4, UR8, URZ, 0x3c, !UPT ;  /* 0x0000000804047292 */ /* 0x000fc8000f8e3c3f */
[----:B------:R-:W-:Y:S01]  /*5980*/  @UP1 ULOP3.LUT UR4, UR4, 0x1, UR6, 0x78, !UPT ;  /* 0x0000000104041892 */ /* 0x000fe2000f8e7806 */
[----:B0-----:R-:W-:-:S04]  /*5990*/  SHF.R.S32.HI R26, RZ, 0x1f, R25 ;  /* 0x0000001fff1a7819 */ /* 0x001fc80000011419 */
[----:B------:R-:W-:-:S04]  /*59a0*/  LEA.HI R26, R26, R25, RZ, 0x7 ;  /* 0x000000191a1a7211 */ /* 0x000fc800078f38ff */
[----:B------:R-:W-:-:S05]  /*59b0*/  LOP3.LUT R26, R26, 0xffffff80, RZ, 0xc0, !PT ;  /* 0xffffff801a1a7812 */ /* 0x000fca00078ec0ff */
[----:B------:R-:W-:-:S05]  /*59c0*/  IMAD.IADD R26, R25, 0x1, -R26 ;  /* 0x00000001191a7824 */ /* 0x000fca00078e0a1a */
[----:B------:R-:W-:-:S04]  /*59d0*/  SHF.R.S32.HI R25, RZ, 0x1f, R26 ;  /* 0x0000001fff197819 */ /* 0x000fc8000001141a */
[----:B------:R-:W-:-:S04]  /*59e0*/  LEA.HI R25, R25, R26, RZ, 0x2 ;  /* 0x0000001a19197211 */ /* 0x000fc800078f10ff */
[----:B------:R-:W-:-:S05]  /*59f0*/  LOP3.LUT R25, R25, 0xfffffffc, RZ, 0xc0, !PT ;  /* 0xfffffffc19197812 */ /* 0x000fca00078ec0ff */
[----:B------:R-:W-:-:S04]  /*5a00*/  IMAD.IADD R40, R26, 0x1, -R25 ;  /* 0x000000011a287824 */ /* 0x000fc800078e0a19 */
[----:B------:R-:W-:Y:S01]  /*5a10*/  IMAD.SHL.U32 R32, R40, 0x2, RZ ;  /* 0x0000000228207824 */ /* 0x000fe200078e00ff */
[----:B---34-:R-:W-:Y:S06]  /*5a20*/  @!P0 BRA `(.L_x_39) ;  /* 0x000000ac008c8947 */ /* 0x018fec0003800000 */
.L_x_332:
[----:B-----5:R3:W-:Y:S01]  /*5a30*/  STL [R1+0xa8], R2 ;  /* 0x0000a80201007387 */ /* 0x0207e20000100800 */
[----:B------:R-:W-:Y:S01]  /*5a40*/  ULDC UR8, c[0x0][0x284] ;  /* 0x0000a10000087ab9 */ /* 0x000fe20000000800 */
[----:B------:R-:W-:Y:S01]  /*5a50*/  SHF.R.S32.HI R33, RZ, 0x1f, R32 ;  /* 0x0000001fff217819 */ /* 0x000fe20000011420 */
[----:B------:R-:W-:Y:S01]  /*5a60*/  ULDC.64 UR6, c[0x0][0x5d0] ;  /* 0x0001740000067ab9 */ /* 0x000fe20000000a00 */
[----:B---3--:R-:W3:Y:S04]  /*5a70*/  LDL.LU R2, [R1+0x90] ;  /* 0x0000900001027983 */ /* 0x008ee80000300800 */
[----:B------:R4:W-:Y:S04]  /*5a80*/  STL [R1+0xa4], R0 ;  /* 0x0000a40001007387 */ /* 0x0009e80000100800 */
[----:B------:R-:W2:Y:S04]  /*5a90*/  LDL R227, [R1+0x7c] ;  /* 0x00007c0001e37983 */ /* 0x000ea80000100800 */
[----:B----4-:R-:W4:Y:S01]  /*5aa0*/  LDL R0, [R1+0x8c] ;  /* 0x00008c0001007983 */ /* 0x010f220000100800 */
[----:B---3--:R-:W-:-:S03]  /*5ab0*/  IMAD.SHL.U32 R37, R2, 0x100, RZ ;  /* 0x0000010002257824 */ /* 0x008fc600078e00ff */
[----:B------:R3:W5:Y:S01]  /*5ac0*/  LDL.LU R2, [R1+0xa8] ;  /* 0x0000a80001027983 */ /* 0x0007620000300800 */
[----:B----4-:R-:W-:-:S03]  /*5ad0*/  IMAD.SHL.U32 R34, R0, 0x40, RZ ;  /* 0x0000004000227824 */ /* 0x010fc600078e00ff */
[----:B------:R3:W5:Y:S02]  /*5ae0*/  LDL.LU R0, [R1+0xa4] ;  /* 0x0000a40001007983 */ /* 0x0007640000300800 */
[----:B------:R-:W-:Y:S02]  /*5af0*/  ISETP.GE.AND P0, PT, R34, UR8, PT ;  /* 0x0000000822007c0c */ /* 0x000fe4000bf06270 */
[----:B--2---:R-:W-:Y:S02]  /*5b00*/  SHF.R.S32.HI R38, RZ, 0x1f, R227 ;  /* 0x0000001fff267819 */ /* 0x004fe400000114e3 */
[----:B------:R-:W-:Y:S01]  /*5b10*/  ISETP.GE.OR P0, PT, R37, R35, P0 ;  /* 0x000000232500720c */ /* 0x000fe20000706670 */
[----:B0-----:R-:W-:-:S04]  /*5b20*/  IMAD.WIDE.U32 R24, R227, UR6, R32 ;  /* 0x00000006e3187c25 */ /* 0x001fc8000f8e0020 */
[----:B------:R-:W-:Y:S01]  /*5b30*/  IMAD R26, R38, UR6, RZ ;  /* 0x00000006261a7c24 */ /* 0x000fe2000f8e02ff */
[----:B------:R-:W-:Y:S02]  /*5b40*/  SHF.R.S32.HI R36, RZ, 0x1f, R37 ;  /* 0x0000001fff247819 */ /* 0x000fe40000011425 */
[----:B------:R-:W-:Y:S01]  /*5b50*/  IADD3 R24, P1, R37, R24, RZ ;  /* 0x0000001825187210 */ /* 0x000fe20007f3e0ff */
[----:B------:R-:W-:-:S05]  /*5b60*/  IMAD R27, R227, UR7, R26 ;  /* 0x00000007e31b7c24 */ /* 0x000fca000f8e021a */
[----:B------:R-:W-:Y:S01]  /*5b70*/  IADD3.X R25, R36, R25, R27, P1, !PT ;  /* 0x0000001924197210 */ /* 0x000fe20000ffe41b */
[----:B---3--:R-:W-:Y:S06]  /*5b80*/  @P0 BRA `(.L_x_40) ;  /* 0x0000008c00cc0947 */ /* 0x008fec0003800000 */
[----:B------:R0:W-:Y:S01]  /*5b90*/  STL.64 [R1+0xb0], R4 ;  /* 0x0000b00401007387 */ /* 0x0001e20000100a00 */
[----:B------:R-:W2:Y:S01]  /*5ba0*/  LDC.64 R28, c[0x0][0x5c8] ;  /* 0x00017200ff1c7b82 */ /* 0x000ea20000000a00 */
[----:B------:R-:W-:Y:S02]  /*5bb0*/  ULDC.64 UR6, c[0x0][0x5c0] ;  /* 0x0001700000067ab9 */ /* 0x000fe40000000a00 */
[----:B0-----:R-:W3:Y:S04]  /*5bc0*/  LDL.64 R4, [R1+0x98] ;  /* 0x0000980001047983 */ /* 0x001ee80000100a00 */
[----:B-----5:R0:W-:Y:S04]  /*5bd0*/  STL [R1+0xa8], R2 ;  /* 0x0000a80201007387 */ /* 0x0201e80000100800 */
[----:B0-----:R-:W3:Y:S04]  /*5be0*/  LDL.LU R2, [R1+0x8c] ;  /* 0x00008c0001027983 */ /* 0x001ee80000300800 */
[----:B------:R0:W-:Y:S04]  /*5bf0*/  STL [R1+0xa4], R0 ;  /* 0x0000a40001007387 */ /* 0x0001e80000100800 */
[----:B0-----:R-:W4:Y:S01]  /*5c00*/  LDL R0, [R1+0x94] ;  /* 0x0000940001007983 */ /* 0x001f220000100800 */
[----:B---3--:R-:W-:-:S03]  /*5c10*/  IMAD.WIDE R30, R2, 0x40, R4 ;  /* 0x00000040021e7825 */ /* 0x008fc600078e0204 */
[----:B------:R0:W5:Y:S04]  /*5c20*/  LDL.LU.64 R4, [R1+0xb0] ;  /* 0x0000b00001047983 */ /* 0x0001680000300a00 */
[----:B------:R0:W5:Y:S01]  /*5c30*/  LDL.LU R2, [R1+0xa8] ;  /* 0x0000a80001027983 */ /* 0x0001620000300800 */
[-C--:B--2---:R-:W-:Y:S02]  /*5c40*/  IMAD R26, R31, R28.reuse, RZ ;  /* 0x0000001c1f1a7224 */ /* 0x084fe400078e02ff */
[----:B------:R-:W-:-:S04]  /*5c50*/  IMAD.WIDE.U32 R24, R30, R28, R24 ;  /* 0x0000001c1e187225 */ /* 0x000fc800078e0018 */
[----:B------:R-:W-:Y:S01]  /*5c60*/  IMAD R27, R30, R29, R26 ;  /* 0x0000001d1e1b7224 */ /* 0x000fe200078e021a */
[----:B------:R-:W-:Y:S01]  /*5c70*/  LEA R26, P0, R28, R24, 0x3 ;  /* 0x000000181c1a7211 */ /* 0x000fe200078018ff */
[----:B----4-:R-:W-:Y:S01]  /*5c80*/  IMAD.IADD R39, R0, 0x1, -R34 ;  /* 0x0000000100277824 */ /* 0x010fe200078e0a22 */
[----:B------:R-:W-:Y:S01]  /*5c90*/  IADD3 R24, P1, R24, UR6, RZ ;  /* 0x0000000618187c10 */ /* 0x000fe2000ff3e0ff */
[----:B------:R0:W5:Y:S01]  /*5ca0*/  LDL.LU R0, [R1+0xa4] ;  /* 0x0000a40001007983 */ /* 0x0001620000300800 */
[----:B------:R-:W-:Y:S01]  /*5cb0*/  IMAD.IADD R27, R25, 0x1, R27 ;  /* 0x00000001191b7824 */ /* 0x000fe200078e021b */
[----:B------:R-:W-:-:S04]  /*5cc0*/  IADD3 R26, P3, R26, UR6, RZ ;  /* 0x000000061a1a7c10 */ /* 0x000fc8000ff7e0ff */
[----:B------:R-:W-:Y:S01]  /*5cd0*/  LEA.HI.X R29, R28, R27, R29, 0x3, P0 ;  /* 0x0000001b1c1d7211 */ /* 0x000fe200000f1c1d */
[----:B------:R-:W-:Y:S01]  /*5ce0*/  IMAD R28, R40, -0x2, R35 ;  /* 0xfffffffe281c7824 */ /* 0x000fe200078e0223 */
[----:B------:R-:W-:Y:S01]  /*5cf0*/  FSETP.NEU.AND P0, PT, RZ, UR25, PT ;  /* 0x00000019ff007c0b */ /* 0x000fe2000bf0d000 */
[----:B------:R-:W-:Y:S01]  /*5d00*/  BSSY B0, `(.L_x_40) ;  /* 0x00008db000007945 */ /* 0x000fe20003800000 */
[----:B------:R-:W-:Y:S02]  /*5d10*/  IADD3.X R25, R27, UR7, RZ, P1, !PT ;  /* 0x000000071b197c10 */ /* 0x000fe40008ffe4ff */
[----:B------:R-:W-:Y:S01]  /*5d20*/  IADD3.X R27, R29, UR7, RZ, P3, !PT ;  /* 0x000000071d1b7c10 */ /* 0x000fe20009ffe4ff */
[----:B------:R-:W-:-:S08]  /*5d30*/  IMAD.IADD R34, R28, 0x1, -R37 ;  /* 0x000000011c227824 */ /* 0x000fd000078e0a25 */
[----:B0-----:R-:W-:Y:S05]  /*5d40*/  @!P0 BRA `(.L_x_41) ;  /* 0x0000006800d88947 */ /* 0x001fea0003800000 */
[----:B------:R-:W-:Y:S01]  /*5d50*/  ULDC.64 UR6, c[0x0][0x5b8] ;  /* 0x00016e0000067ab9 */ /* 0x000fe20000000a00 */
[----:B------:R-:W-:Y:S01]  /*5d60*/  ULDC.64 UR8, c[0x0][0x5a8] ;  /* 0x00016a0000087ab9 */ /* 0x000fe20000000a00 */
[----:B------:R-:W-:Y:S01]  /*5d70*/  IMAD.WIDE.U32 R32, R227, UR6, R32 ;  /* 0x00000006e3207c25 */ /* 0x000fe2000f8e0020 */
[----:B------:R-:W-:Y:S03]  /*5d80*/  BSSY B1, `(.L_x_42) ;  /* 0x0000010000017945 */ /* 0x000fe60003800000 */
[----:B------:R-:W-:Y:S01]  /*5d90*/  IMAD R28, R38, UR6, RZ ;  /* 0x00000006261c7c24 */ /* 0x000fe2000f8e02ff */
[----:B------:R-:W-:-:S03]  /*5da0*/  IADD3 R32, P0, R37, R32, RZ ;  /* 0x0000002025207210 */ /* 0x000fc60007f1e0ff */
[----:B------:R-:W-:Y:S01]  /*5db0*/  IMAD R29, R227, UR7, R28 ;  /* 0x00000007e31d7c24 */ /* 0x000fe2000f8e021c */
[----:B------:R-:W-:Y:S02]  /*5dc0*/  ULDC.64 UR6, c[0x0][0x5b0] ;  /* 0x00016c0000067ab9 */ /* 0x000fe40000000a00 */
[----:B------:R-:W-:Y:S02]  /*5dd0*/  IMAD R35, R31, UR6, RZ ;  /* 0x000000061f237c24 */ /* 0x000fe4000f8e02ff */
[----:B------:R-:W-:Y:S02]  /*5de0*/  IADD3.X R33, R36, R33, R29, P0, !PT ;  /* 0x0000002124217210 */ /* 0x000fe400007fe41d */
[----:B------:R-:W-:Y:S01]  /*5df0*/  ISETP.GE.AND P0, PT, R39, 0x1, PT ;  /* 0x000000012700780c */ /* 0x000fe20003f06270 */
[C---:B------:R-:W-:Y:S02]  /*5e00*/  IMAD R35, R30.reuse, UR7, R35 ;  /* 0x000000071e237c24 */ /* 0x040fe4000f8e0223 */
[----:B------:R-:W-:Y:S01]  /*5e10*/  IMAD.WIDE.U32 R28, R30, UR6, R32 ;  /* 0x000000061e1c7c25 */ /* 0x000fe2000f8e0020 */
[----:B------:R-:W-:-:S02]  /*5e20*/  ISETP.LT.OR P4, PT, R34, 0x1, !P0 ;  /* 0x000000012200780c */ /* 0x000fc40004781670 */
[----:B------:R-:W-:-:S04]  /*5e30*/  IADD3 R28, P1, R28, UR8, RZ ;  /* 0x000000081c1c7c10 */ /* 0x000fc8000ff3e0ff */
[--C-:B------:R-:W-:Y:S02]  /*5e40*/  IADD3.X R29, R29, UR9, R35.reuse, P1, !PT ;  /* 0x000000091d1d7c10 */ /* 0x100fe40008ffe423 */
[----:B------:R-:W-:-:S05]  /*5e50*/  PRMT R35, RZ, 0x7610, R35 ;  /* 0x00007610ff237816 */ /* 0x000fca0000000023 */
[----:B------:R-:W-:Y:S05]  /*5e60*/  @P4 BRA `(.L_x_43) ;  /* 0x0000000000044947 */ /* 0x000fea0003800000 */
[----:B------:R0:W5:Y:S02]  /*5e70*/  LDG.E.U8 R35, desc[UR22][R28.64] ;  /* 0x000000161c237981 */ /* 0x000164000c1e1100 */
.L_x_43:
[----:B------:R-:W-:Y:S05]  /*5e80*/  BSYNC B1 ;  /* 0x0000000000017941 */ /* 0x000fea0003800000 */
.L_x_42:
[----:B-----5:R-:W-:Y:S01]  /*5e90*/  LOP3.LUT R35, R35, 0xff, RZ, 0xc0, !PT ;  /* 0x000000ff23237812 */ /* 0x020fe200078ec0ff */
[----:B------:R-:W-:Y:S01]  /*5ea0*/  BSSY B1, `(.L_x_44) ;  /* 0x000000b000017945 */ /* 0x000fe20003800000 */
[----:B------:R-:W-:Y:S02]  /*5eb0*/  ISETP.LT.OR P3, PT, R34, 0x2, !P0 ;  /* 0x000000022200780c */ /* 0x000fe40004761670 */
[----:B------:R-:W-:-:S05]  /*5ec0*/  F2FP.F16.E5M2.UNPACK_B R35, R35 ;  /* 0x00000023ff23723e */ /* 0x000fca00020004ff */
[----:B------:R-:W-:-:S05]  /*5ed0*/  HADD2.F32 R35, -RZ, R35.H0_H0 ;  /* 0x20000023ff237230 */ /* 0x000fca0000004100 */
[----:B------:R-:W-:-:S04]  /*5ee0*/  FMUL R35, R35, UR25 ;  /* 0x0000001923237c20 */ /* 0x000fc80008400000 */
[----:B------:R-:W-:-:S05]  /*5ef0*/  FFMA R35, R226, UR24, R35 ;  /* 0x00000018e2237c23 */ /* 0x000fca0008000023 */
[----:B------:R-:W-:Y:S02]  /*5f00*/  F2FP.SATFINITE.E5M2.F32.PACK_AB_MERGE_C R37, RZ, R35, RZ ;  /* 0x00000023ff25723e */ /* 0x000fe400048060ff */
[----:B------:R-:W-:-:S03]  /*5f10*/  PRMT R35, RZ, 0x7610, R35 ;  /* 0x00007610ff237816 */ /* 0x000fc60000000023 */
[----:B------:R2:W-:Y:S01]  /*5f20*/  @!P4 STG.E.U8 desc[UR22][R24.64], R37 ;  /* 0x000000251800c986 */ /* 0x0005e2000c101116 */
[----:B------:R-:W-:Y:S05]  /*5f30*/  @P3 BRA `(.L_x_45) ;  /* 0x0000000000043947 */ /* 0x000fea0003800000 */
[----:B------:R3:W5:Y:S02]  /*5f40*/  LDG.E.U8 R35, desc[UR22][R28.64+0x1] ;  /* 0x000001161c237981 */ /* 0x000764000c1e1100 */
.L_x_45:
[----:B------:R-:W-:Y:S05]  /*5f50*/  BSYNC B1 ;  /* 0x0000000000017941 */ /* 0x000fea0003800000 */
.L_x_44:
[----:B-----5:R-:W-:Y:S01]  /*5f60*/  LOP3.LUT R35, R35, 0xff, RZ, 0xc0, !PT ;  /* 0x000000ff23237812 */ /* 0x020fe200078ec0ff */
[----:B------:R-:W-:Y:S01]  /*5f70*/  BSSY B1, `(.L_x_46) ;  /* 0x0000013000017945 */ /* 0x000fe20003800000 */
[----:B--2---:R-:W-:Y:S02]  /*5f80*/  IADD3 R37, P1, R30, 0x8, RZ ;  /* 0x000000081e257810 */ /* 0x004fe40007f3e0ff */
[----:B------:R-:W-:-:S03]  /*5f90*/  F2FP.F16.E5M2.UNPACK_B R35, R35 ;  /* 0x00000023ff23723e */ /* 0x000fc600020004ff */
[----:B------:R-:W-:Y:S01]  /*5fa0*/  IMAD.X R31, RZ, RZ, R31, P1 ;  /* 0x000000ffff1f7224 */ /* 0x000fe200008e061f */
[----:B------:R-:W-:Y:S01]  /*5fb0*/  ISETP.GE.AND P1, PT, R39, 0x9, PT ;  /* 0x000000092700780c */ /* 0x000fe20003f26270 */
[----:B------:R-:W-:Y:S02]  /*5fc0*/  HADD2.F32 R35, -RZ, R35.H0_H0 ;  /* 0x20000023ff237230 */ /* 0x000fe40000004100 */
[----:B------:R-:W-:Y:S01]  /*5fd0*/  IMAD R36, R31, UR6, RZ ;  /* 0x000000061f247c24 */ /* 0x000fe2000f8e02ff */
[----:B------:R-:W-:Y:S01]  /*5fe0*/  ISETP.LT.OR P5, PT, R34, 0x1, !P1 ;  /* 0x000000012200780c */ /* 0x000fe20004fa1670 */
[----:B------:R-:W-:-:S04]  /*5ff0*/  IMAD.WIDE.U32 R32, R37, UR6, R32 ;  /* 0x0000000625207c25 */ /* 0x000fc8000f8e0020 */
[----:B------:R-:W-:Y:S01]  /*6000*/  FMUL R30, R35, UR25 ;  /* 0x00000019231e7c20 */ /* 0x000fe20008400000 */
[----:B------:R-:W-:-:S03]  /*6010*/  IMAD R37, R37, UR7, R36 ;  /* 0x0000000725257c24 */ /* 0x000fc6000f8e0224 */
[----:B------:R-:W-:Y:S01]  /*6020*/  FFMA R225, R225, UR24, R30 ;  /* 0x00000018e1e17c23 */ /* 0x000fe2000800001e */
[----:B------:R-:W-:Y:S02]  /*6030*/  IADD3 R30, P4, R32, UR8, RZ ;  /* 0x00000008201e7c10 */ /* 0x000fe4000ff9e0ff */
[----:B------:R-:W-:Y:S02]  /*6040*/  PRMT R32, RZ, 0x7610, R32 ;  /* 0x00007610ff207816 */ /* 0x000fe40000000020 */
[----:B------:R-:W-:Y:S02]  /*6050*/  F2FP.SATFINITE.E5M2.F32.PACK_AB_MERGE_C R225, RZ, R225, RZ ;  /* 0x000000e1ffe1723e */ /* 0x000fe400048060ff */
[----:B------:R-:W-:-:S03]  /*6060*/  IADD3.X R31, R33, UR9, R37, P4, !PT ;  /* 0x00000009211f7c10 */ /* 0x000fc6000a7fe425 */
[----:B------:R2:W-:Y:S01]  /*6070*/  @!P3 STG.E.U8 desc[UR22][R24.64+0x1], R225 ;  /* 0x000001e11800b986 */ /* 0x0005e2000c101116 */
[----:B------:R-:W-:Y:S05]  /*6080*/  @P5 BRA `(.L_x_47) ;  /* 0x0000000000045947 */ /* 0x000fea0003800000 */
[----:B------:R4:W5:Y:S02]  /*6090*/  LDG.E.U8 R32, desc[UR22][R30.64] ;  /* 0x000000161e207981 */ /* 0x000964000c1e1100 */
.L_x_47:
[----:B------:R-:W-:Y:S05]  /*60a0*/  BSYNC B1 ;  /* 0x0000000000017941 */ /* 0x000fea0003800000 */
.L_x_46:
[----:B-----5:R-:W-:Y:S01]  /*60b0*/  LOP3.LUT R32, R32, 0xff, RZ, 0xc0, !PT ;  /* 0x000000ff20207812 */ /* 0x020fe200078ec0ff */
[----:B------:R-:W-:Y:S01]  /*60c0*/  BSSY B1, `(.L_x_48) ;  /* 0x000000b000017945 */ /* 0x000fe20003800000 */
[----:B------:R-:W-:Y:S02]  /*60d0*/  ISETP.LT.OR P3, PT, R34, 0x2, !P1 ;  /* 0x000000022200780c */ /* 0x000fe40004f61670 */
[----:B------:R-:W-:-:S05]  /*60e0*/  F2FP.F16.E5M2.UNPACK_B R32, R32 ;  /* 0x00000020ff20723e */ /* 0x000fca00020004ff */
[----:B------:R-:W-:-:S05]  /*60f0*/  HADD2.F32 R32, -RZ, R32.H0_H0 ;  /* 0x20000020ff207230 */ /* 0x000fca0000004100 */
[----:B------:R-:W-:Y:S01]  /*6100*/  FMUL R33, R32, UR25 ;  /* 0x0000001920217c20 */ /* 0x000fe20008400000 */
[----:B------:R-:W-:-:S03]  /*6110*/  PRMT R32, RZ, 0x7610, R32 ;  /* 0x00007610ff207816 */ /* 0x000fc60000000020 */
[----:B------:R-:W-:-:S05]  /*6120*/  FFMA R33, R224, UR24, R33 ;  /* 0x00000018e0217c23 */ /* 0x000fca0008000021 */
[----:B------:R-:W-:-:S05]  /*6130*/  F2FP.SATFINITE.E5M2.F32.PACK_AB_MERGE_C R33, RZ, R33, RZ ;  /* 0x00000021ff21723e */ /* 0x000fca00048060ff */
[----:B------:R0:W-:Y:S01]  /*6140*/  @!P5 STG.E.U8 desc[UR22][R26.64], R33 ;  /* 0x000000211a00d986 */ /* 0x0001e2000c101116 */
[----:B------:R-:W-:Y:S05]  /*6150*/  @P3 BRA `(.L_x_49) ;  /* 0x0000000000043947 */ /* 0x000fea0003800000 */
[----:B------:R0:W5:Y:S02]  /*6160*/  LDG.E.U8 R32, desc[UR22][R30.64+0x1] ;  /* 0x000001161e207981 */ /* 0x000164000c1e1100 */
.L_x_49:
[----:B------:R-:W-:Y:S05]  /*6170*/  BSYNC B1 ;  /* 0x0000000000017941 */ /* 0x000fea0003800000 */
.L_x_48:
[----:B-----5:R-:W-:Y:S01]  /*6180*/  LOP3.LUT R32, R32, 0xff, RZ, 0xc0, !PT ;  /* 0x000000ff20207812 */ /* 0x020fe200078ec0ff */
[----:B------:R-:W-:Y:S01]  /*6190*/  BSSY B1, `(.L_x_50) ;  /* 0x000000b000017945 */ /* 0x000fe20003800000 */
[----:B------:R-:W-:Y:S02]  /*61a0*/  ISETP.LT.OR P4, PT, R34, 0x9, !P0 ;  /* 0x000000092200780c */ /* 0x000fe40004781670 */
[----:B------:R-:W-:-:S05]  /*61b0*/  F2FP.F16.E5M2.UNPACK_B R32, R32 ;  /* 0x00000020ff20723e */ /* 0x000fca00020004ff */
[----:B------:R-:W-:-:S05]  /*61c0*/  HADD2.F32 R32, -RZ, R32.H0_H0 ;  /* 0x20000020ff207230 */ /* 0x000fca0000004100 */
[----:B------:R-:W-:-:S04]  /*61d0*/  FMUL R32, R32, UR25 ;  /* 0x0000001920207c20 */ /* 0x000fc80008400000 */
[----:B------:R-:W-:-:S05]  /*61e0*/  FFMA R32, R223, UR24, R32 ;  /* 0x00000018df207c23 */ /* 0x000fca0008000020 */
[----:B0-----:R-:W-:Y:S02]  /*61f0*/  F2FP.SATFINITE.E5M2.F32.PACK_AB_MERGE_C R33, RZ, R32, RZ ;  /* 0x00000020ff21723e */ /* 0x001fe400048060ff */
[----:B------:R-:W-:-:S03]  /*6200*/  PRMT R32, RZ, 0x7610, R32 ;  /* 0x00007610ff207816 */ /* 0x000fc60000000020 */
[----:B------:R0:W-:Y:S01]  /*6210*/  @!P3 STG.E.U8 desc[UR22][R26.64+0x1], R33 ;  /* 0x000001211a00b986 */ /* 0x0001e2000c101116 */
[----:B------:R-:W-:Y:S05]  /*6220*/  @P4 BRA `(.L_x_51) ;  /* 0x0000000000044947 */ /* 0x000fea0003800000 */
[----:B------:R0:W5:Y:S02]  /*6230*/  LDG.E.U8 R32, desc[UR22][R28.64+0x8] ;  /* 0x000008161c207981 */ /* 0x000164000c1e1100 */
.L_x_51:
[----:B------:R-:W-:Y:S05]  /*6240*/  BSYNC B1 ;  /* 0x0000000000017941 */ /* 0x000fea0003800000 */
.L_x_50:
[----:B-----5:R-:W-:Y:S01]  /*6250*/  LOP3.LUT R32, R32, 0xff, RZ, 0xc0, !PT ;  /* 0x000000ff20207812 */ /* 0x020fe200078ec0ff */
[----:B------:R-:W-:Y:S01]  /*6260*/  BSSY B1, `(.L_x_52) ;  /* 0x000000b000017945 */ /* 0x000fe20003800000 */
[----:B------:R-:W-:Y:S02]  /*6270*/  ISETP.LT.OR P3, PT, R34, 0xa, !P0 ;  /* 0x0000000a2200780c */ /* 0x000fe40004761670 */
[----:B------:R-:W-:-:S05]  /*6280*/  F2FP.F16.E5M2.UNPACK_B R32, R32 ;  /* 0x00000020ff20723e */ /* 0x000fca00020004ff */
[----:B------:R-:W-:-:S05]  /*6290*/  HADD2.F32 R32, -RZ, R32.H0_H0 ;  /* 0x20000020ff207230 */ /* 0x000fca0000004100 */
[----:B0-----:R-:W-:Y:S01]  /*62a0*/  FMUL R33, R32, UR25 ;  /* 0x0000001920217c20 */ /* 0x001fe20008400000 */
[----:B------:R-:W-:-:S03]  /*62b0*/  PRMT R32, RZ, 0x7610, R32 ;  /* 0x00007610ff207816 */ /* 0x000fc60000000020 */
[----:B------:R-:W-:-:S05]  /*62c0*/  FFMA R33, R222, UR24, R33 ;  /* 0x00000018de217c23 */ /* 0x000fca0008000021 */
[----:B------:R-:W-:-:S05]  /*62d0*/  F2FP.SATFINITE.E5M2.F32.PACK_AB_MERGE_C R33, RZ, R33, RZ ;  /* 0x00000021ff21723e */ /* 0x000fca00048060ff */
[----:B------:R0:W-:Y:S01]  /*62e0*/  @!P4 STG.E.U8 desc[UR22][R24.64+0x8], R33 ;  /* 0x000008211800c986 */ /* 0x0001e2000c101116 */
[----:B------:R-:W-:Y:S05]  /*62f0*/  @P3 BRA `(.L_x_53) ;  /* 0x0000000000043947 */ /* 0x000fea0003800000 */
[----:B------:R0:W5:Y:S02]  /*6300*/  LDG.E.U8 R32, desc[UR22][R28.64+0x9] ;  /* 0x000009161c207981 */ /* 0x000164000c1e1100 */
.L_x_53:
[----:B------:R-:W-:Y:S05]  /*6310*/  BSYNC B1 ;  /* 0x0000000000017941 */ /* 0x000fea0003800000 */
.L_x_52:
        /* <DEDUP_REMOVED lines=12> */
.L_x_55:
[----:B------:R-:W-:Y:S05]  /*63e0*/  BSYNC B1 ;  /* 0x0000000000017941 */ /* 0x000fea0003800000 */
.L_x_54:
        /* <DEDUP_REMOVED lines=12> */
.L_x_57:
[----:B------:R-:W-:Y:S05]  /*64b0*/  BSYNC B1 ;  /* 0x0000000000017941 */ /* 0x000fea0003800000 */
.L_x_56:
        /* <DEDUP_REMOVED lines=12> */
.L_x_59:
[----:B------:R-:W-:Y:S05]  /*6580*/  BSYNC B1 ;  /* 0x0000000000017941 */ /* 0x000fea0003800000 */
.L_x_58:
        /* <DEDUP_REMOVED lines=12> */
.L_x_61:
[----:B------:R-:W-:Y:S05]  /*6650*/  BSYNC B1 ;  /* 0x0000000000017941 */ /* 0x000fea0003800000 */
.L_x_60:
        /* <DEDUP_REMOVED lines=12> */
.L_x_63:
[----:B------:R-:W-:Y:S05]  /*6720*/  BSYNC B1 ;  /* 0x0000000000017941 */ /* 0x000fea0003800000 */
.L_x_62:
        /* <DEDUP_REMOVED lines=12> */
.L_x_65:
[----:B------:R-:W-:Y:S05]  /*67f0*/  BSYNC B1 ;  /* 0x0000000000017941 */ /* 0x000fea0003800000 */
.L_x_64:
        /* <DEDUP_REMOVED lines=12> */
.L_x_67:
[----:B------:R-:W-:Y:S05]  /*68c0*/  BSYNC B1 ;  /* 0x0000000000017941 */ /* 0x000fea0003800000 */
.L_x_66:
        /* <DEDUP_REMOVED lines=12> */
.L_x_69:
[----:B------:R-:W-:Y:S05]  /*6990*/  BSYNC B1 ;  /* 0x0000000000017941 */ /* 0x000fea0003800000 */
.L_x_68:
        /* <DEDUP_REMOVED lines=12> */
.L_x_71:
[----:B------:R-:W-:Y:S05]  /*6a60*/  BSYNC B1 ;  /* 0x0000000000017941 */ /* 0x000fea0003800000 */
.L_x_70:
        /* <DEDUP_REMOVED lines=12> */
.L_x_73:
[----:B------:R-:W-:Y:S05]  /*6b30*/  BSYNC B1 ;  /* 0x0000000000017941 */ /* 0x000fea0003800000 */
.L_x_72:
        /* <DEDUP_REMOVED lines=12> */
.L_x_75:
[----:B------:R-:W-:Y:S05]  /*6c00*/  BSYNC B1 ;  /* 0x0000000000017941 */ /* 0x000fea0003800000 */
.L_x_74:
        /* <DEDUP_REMOVED lines=12> */
.L_x_77:
[----:B------:R-:W-:Y:S05]  /*6cd0*/  BSYNC B1 ;  /* 0x0000000000017941 */ /* 0x000fea0003800000 */
.L_x_76:
        /* <DEDUP_REMOVED lines=12> */
.L_x_79:
[----:B------:R-:W-:Y:S05]  /*6da0*/  BSYNC B1 ;  /* 0x0000000000017941 */ /* 0x000fea0003800000 */
.L_x_78:
        /* <DEDUP_REMOVED lines=12> */
.L_x_81:
[----:B------:R-:W-:Y:S05]  /*6e70*/  BSYNC B1 ;  /* 0x0000000000017941 */ /* 0x000fea0003800000 */
.L_x_80:
        /* <DEDUP_REMOVED lines=12> */
.L_x_83:
[----:B------:R-:W-:Y:S05]  /*6f40*/  BSYNC B1 ;  /* 0x0000000000017941 */ /* 0x000fea0003800000 */
.L_x_82:
        /* <DEDUP_REMOVED lines=12> */
.L_x_85:
[----:B------:R-:W-:Y:S05]  /*7010*/  BSYNC B1 ;  /* 0x0000000000017941 */ /* 0x000fea0003800000 */
.L_x_84:
        /* <DEDUP_REMOVED lines=12> */
.L_x_87:
[----:B------:R-:W-:Y:S05]  /*70e0*/  BSYNC B1 ;  /* 0x0000000000017941 */ /* 0x000fea0003800000 */
.L_x_86:
        /* <DEDUP_REMOVED lines=12> */
.L_x_89:
[----:B------:R-:W-:Y:S05]  /*71b0*/  BSYNC B1 ;  /* 0x0000000000017941 */ /* 0x000fea0003800000 */
.L_x_88:
        /* <DEDUP_REMOVED lines=12> */
.L_x_91:
[----:B------:R-:W-:Y:S05]  /*7280*/  BSYNC B1 ;  /* 0x0000000000017941 */ /* 0x000fea0003800000 */
.L_x_90:
        /* <DEDUP_REMOVED lines=12> */
.L_x_93:
[----:B------:R-:W-:Y:S05]  /*7350*/  BSYNC B1 ;  /* 0x0000000000017941 */ /* 0x000fea0003800000 */
.L_x_92:
        /* <DEDUP_REMOVED lines=12> */
.L_x_95:
[----:B------:R-:W-:Y:S05]  /*7420*/  BSYNC B1 ;  /* 0x0000000000017941 */ /* 0x000fea0003800000 */
.L_x_94:
        /* <DEDUP_REMOVED lines=12> */
.L_x_97:
[----:B------:R-:W-:Y:S05]  /*74f0*/  BSYNC B1 ;  /* 0x0000000000017941 */ /* 0x000fea0003800000 */
.L_x_96:
        /* <DEDUP_REMOVED lines=12> */
.L_x_99:
[----:B------:R-:W-:Y:S05]  /*75c0*/  BSYNC B1 ;  /* 0x0000000000017941 */ /* 0x000fea0003800000 */
.L_x_98:
        /* <DEDUP_REMOVED lines=12> */
.L_x_101:
[----:B------:R-:W-:Y:S05]  /*7690*/  BSYNC B1 ;  /* 0x0000000000017941 */ /* 0x000fea0003800000 */
.L_x_100:
        /* <DEDUP_REMOVED lines=12> */
.L_x_103:
[----:B------:R-:W-:Y:S05]  /*7760*/  BSYNC B1 ;  /* 0x0000000000017941 */ /* 0x000fea0003800000 */
.L_x_102:
        /* <DEDUP_REMOVED lines=12> */
.L_x_105:
[----:B------:R-:W-:Y:S05]  /*7830*/  BSYNC B1 ;  /* 0x0000000000017941 */ /* 0x000fea0003800000 */
.L_x_104:
        /* <DEDUP_REMOVED lines=12> */
.L_x_107:
[----:B------:R-:W-:Y:S05]  /*7900*/  BSYNC B1 ;  /* 0x0000000000017941 */ /* 0x000fea0003800000 */
.L_x_106:
        /* <DEDUP_REMOVED lines=12> */
.L_x_109:
[----:B------:R-:W-:Y:S05]  /*79d0*/  BSYNC B1 ;  /* 0x0000000000017941 */ /* 0x000fea0003800000 */
.L_x_108:
        /* <DEDUP_REMOVED lines=12> */
.L_x_111:
[----:B------:R-:W-:Y:S05]  /*7aa0*/  BSYNC B1 ;  /* 0x0000000000017941 */ /* 0x000fea0003800000 */
.L_x_110:
        /* <DEDUP_REMOVED lines=12> */
.L_x_113:
[----:B------:R-:W-:Y:S05]  /*7b70*/  BSYNC B1 ;  /* 0x0000000000017941 */ /* 0x000fea0003800000 */
.L_x_112:
        /* <DEDUP_REMOVED lines=12> */
.L_x_115:
[----:B------:R-:W-:Y:S05]  /*7c40*/  BSYNC B1 ;  /* 0x0000000000017941 */ /* 0x000fea0003800000 */
.L_x_114:
        /* <DEDUP_REMOVED lines=12> */
.L_x_117:
[----:B------:R-:W-:Y:S05]  /*7d10*/  BSYNC B1 ;  /* 0x0000000000017941 */ /* 0x000fea0003800000 */
.L_x_116:
        /* <DEDUP_REMOVED lines=12> */
.L_x_119:
[----:B------:R-:W-:Y:S05]  /*7de0*/  BSYNC B1 ;  /* 0x0000000000017941 */ /* 0x000fea0003800000 */
.L_x_118:
        /* <DEDUP_REMOVED lines=12> */
.L_x_121:
[----:B------:R-:W-:Y:S05]  /*7eb0*/  BSYNC B1 ;  /* 0x0000000000017941 */ /* 0x000fea0003800000 */
.L_x_120:
        /* <DEDUP_REMOVED lines=12> */
.L_x_123:
[----:B------:R-:W-:Y:S05]  /*7f80*/  BSYNC B1 ;  /* 0x0000000000017941 */ /* 0x000fea0003800000 */
.L_x_122:
        /* <DEDUP_REMOVED lines=12> */
.L_x_125:
[----:B------:R-:W-:Y:S05]  /*8050*/  BSYNC B1 ;  /* 0x0000000000017941 */ /* 0x000fea0003800000 */
.L_x_124:
        /* <DEDUP_REMOVED lines=12> */
.L_x_127:
[----:B------:R-:W-:Y:S05]  /*8120*/  BSYNC B1 ;  /* 0x0000000000017941 */ /* 0x000fea0003800000 */
.L_x_126:
        /* <DEDUP_REMOVED lines=12> */
.L_x_129:
[----:B------:R-:W-:Y:S05]  /*81f0*/  BSYNC B1 ;  /* 0x0000000000017941 */ /* 0x000fea0003800000 */
.L_x_128:
        /* <DEDUP_REMOVED lines=12> */
.L_x_131:
[----:B------:R-:W-:Y:S05]  /*82c0*/  BSYNC B1 ;  /* 0x0000000000017941 */ /* 0x000fea0003800000 */
.L_x_130:
        /* <DEDUP_REMOVED lines=12> */
.L_x_133:
[----:B------:R-:W-:Y:S05]  /*8390*/  BSYNC B1 ;  /* 0x0000000000017941 */ /* 0x000fea0003800000 */
.L_x_132:
        /* <DEDUP_REMOVED lines=12> */
.L_x_135:
[----:B------:R-:W-:Y:S05]  /*8460*/  BSYNC B1 ;  /* 0x0000000000017941 */ /* 0x000fea0003800000 */
.L_x_134:
        /* <DEDUP_REMOVED lines=12> */
.L_x_137:
[----:B------:R-:W-:Y:S05]  /*8530*/  BSYNC B1 ;  /* 0x0000000000017941 */ /* 0x000fea0003800000 */
.L_x_136:
        /* <DEDUP_REMOVED lines=12> */
.L_x_139:
[----:B------:R-:W-:Y:S05]  /*8600*/  BSYNC B1 ;  /* 0x0000000000017941 */ /* 0x000fea0003800000 */
.L_x_138:
        /* <DEDUP_REMOVED lines=12> */
.L_x_141:
[----:B------:R-:W-:Y:S05]  /*86d0*/  BSYNC B1 ;  /* 0x0000000000017941 */ /* 0x000fea0003800000 */
.L_x_140:
        /* <DEDUP_REMOVED lines=12> */
.L_x_143:
[----:B------:R-:W-:Y:S05]  /*87a0*/  BSYNC B1 ;  /* 0x0000000000017941 */ /* 0x000fea0003800000 */
.L_x_142:
        /* <DEDUP_REMOVED lines=12> */
.L_x_145:
[----:B------:R-:W-:Y:S05]  /*8870*/  BSYNC B1 ;  /* 0x0000000000017941 */ /* 0x000fea0003800000 */
.L_x_144:
        /* <DEDUP_REMOVED lines=12> */
.L_x_147:
[----:B------:R-:W-:Y:S05]  /*8940*/  BSYNC B1 ;  /* 0x0000000000017941 */ /* 0x000fea0003800000 */
.L_x_146:
        /* <DEDUP_REMOVED lines=12> */
.L_x_149:
[----:B------:R-:W-:Y:S05]  /*8a10*/  BSYNC B1 ;  /* 0x0000000000017941 */ /* 0x000fea0003800000 */
.L_x_148:
        /* <DEDUP_REMOVED lines=12> */
.L_x_151:
[----:B------:R-:W-:Y:S05]  /*8ae0*/  BSYNC B1 ;  /* 0x0000000000017941 */ /* 0x000fea0003800000 */
.L_x_150:
        /* <DEDUP_REMOVED lines=12> */
.L_x_153:
[----:B------:R-:W-:Y:S05]  /*8bb0*/  BSYNC B1 ;  /* 0x0000000000017941 */ /* 0x000fea0003800000 */
.L_x_152:
        /* <DEDUP_REMOVED lines=12> */
.L_x_155:
[----:B------:R-:W-:Y:S05]  /*8c80*/  BSYNC B1 ;  /* 0x0000000000017941 */ /* 0x000fea0003800000 */
.L_x_154:
        /* <DEDUP_REMOVED lines=12> */
.L_x_157:
[----:B------:R-:W-:Y:S05]  /*8d50*/  BSYNC B1 ;  /* 0x0000000000017941 */ /* 0x000fea0003800000 */
.L_x_156:
        /* <DEDUP_REMOVED lines=12> */
.L_x_159:
[----:B------:R-:W-:Y:S05]  /*8e20*/  BSYNC B1 ;  /* 0x0000000000017941 */ /* 0x000fea0003800000 */
.L_x_158:
        /* <DEDUP_REMOVED lines=12> */
.L_x_161:
[----:B------:R-:W-:Y:S05]  /*8ef0*/  BSYNC B1 ;  /* 0x0000000000017941 */ /* 0x000fea0003800000 */
.L_x_160:
        /* <DEDUP_REMOVED lines=12> */
.L_x_163:
[----:B------:R-:W-:Y:S05]  /*8fc0*/  BSYNC B1 ;  /* 0x0000000000017941 */ /* 0x000fea0003800000 */
.L_x_162:
        /* <DEDUP_REMOVED lines=12> */
.L_x_165:
[----:B------:R-:W-:Y:S05]  /*9090*/  BSYNC B1 ;  /* 0x0000000000017941 */ /* 0x000fea0003800000 */
.L_x_164:
        /* <DEDUP_REMOVED lines=12> */
.L_x_167:
[----:B------:R-:W-:Y:S05]  /*9160*/  BSYNC B1 ;  /* 0x0000000000017941 */ /* 0x000fea0003800000 */
.L_x_166:
        /* <DEDUP_REMOVED lines=12> */
.L_x_169:
[----:B------:R-:W-:Y:S05]  /*9230*/  BSYNC B1 ;  /* 0x0000000000017941 */ /* 0x000fea0003800000 */
.L_x_168:
        /* <DEDUP_REMOVED lines=12> */
.L_x_171:
[----:B------:R-:W-:Y:S05]  /*9300*/  BSYNC B1 ;  /* 0x0000000000017941 */ /* 0x000fea0003800000 */
.L_x_170:
        /* <DEDUP_REMOVED lines=12> */
.L_x_173:
[----:B------:R-:W-:Y:S05]  /*93d0*/  BSYNC B1 ;  /* 0x0000000000017941 */ /* 0x000fea0003800000 */
.L_x_172:
        /* <DEDUP_REMOVED lines=12> */
.L_x_175:
[----:B------:R-:W-:Y:S05]  /*94a0*/  BSYNC B1 ;  /* 0x0000000000017941 */ /* 0x000fea0003800000 */
.L_x_174:
        /* <DEDUP_REMOVED lines=12> */
.L_x_177:
[----:B------:R-:W-:Y:S05]  /*9570*/  BSYNC B1 ;  /* 0x0000000000017941 */ /* 0x000fea0003800000 */
.L_x_176:
        /* <DEDUP_REMOVED lines=12> */
.L_x_179:
[----:B------:R-:W-:Y:S05]  /*9640*/  BSYNC B1 ;  /* 0x0000000000017941 */ /* 0x000fea0003800000 */
.L_x_178:
        /* <DEDUP_REMOVED lines=12> */
.L_x_181:
[----:B------:R-:W-:Y:S05]  /*9710*/  BSYNC B1 ;  /* 0x0000000000017941 */ /* 0x000fea0003800000 */
.L_x_180:
        /* <DEDUP_REMOVED lines=12> */
.L_x_183:
[----:B------:R-:W-:Y:S05]  /*97e0*/  BSYNC B1 ;  /* 0x0000000000017941 */ /* 0x000fea0003800000 */
.L_x_182:
        /* <DEDUP_REMOVED lines=12> */
.L_x_185:
[----:B------:R-:W-:Y:S05]  /*98b0*/  BSYNC B1 ;  /* 0x0000000000017941 */ /* 0x000fea0003800000 */
.L_x_184:
        /* <DEDUP_REMOVED lines=12> */
.L_x_187:
[----:B------:R-:W-:Y:S05]  /*9980*/  BSYNC B1 ;  /* 0x0000000000017941 */ /* 0x000fea0003800000 */
.L_x_186:
        /* <DEDUP_REMOVED lines=12> */
.L_x_189:
[----:B------:R-:W-:Y:S05]  /*9a50*/  BSYNC B1 ;  /* 0x0000000000017941 */ /* 0x000fea0003800000 */
.L_x_188:
        /* <DEDUP_REMOVED lines=12> */
.L_x_191:
[----:B------:R-:W-:Y:S05]  /*9b20*/  BSYNC B1 ;  /* 0x0000000000017941 */ /* 0x000fea0003800000 */
.L_x_190:
        /* <DEDUP_REMOVED lines=12> */
.L_x_193:
[----:B------:R-:W-:Y:S05]  /*9bf0*/  BSYNC B1 ;  /* 0x0000000000017941 */ /* 0x000fea0003800000 */
.L_x_192:
[----:B-----5:R-:W-:Y:S01]  /*9c00*/  LOP3.LUT R32, R32, 0xff, RZ, 0xc0, !PT ;  /* 0x000000ff20207812 */ /* 0x020fe200078ec0ff */
[----:B------:R-:W-:Y:S01]  /*9c10*/  BSSY B1, `(.L_x_194) ;  /* 0x000000b000017945 */ /* 0x000fe20003800000 */
[----:B------:R-:W-:Y:S02]  /*9c20*/  ISETP.LT.OR P4, PT, R34, 0x99, !P0 ;  /* 0x000000992200780c */ /* 0x000fe40004781670 */
[----:B------:R-:W-:-:S05]  /*9c30*/  F2FP.F16.E5M2.UNPACK_B R32, R32 ;  /* 0x00000020ff20723e */ /* 0x000fca00020004ff */
[----:B------:R-:W-:-:S05]  /*9c40*/  HADD2.F32 R32, -RZ, R32.H0_H0 ;  /* 0x20000020ff207230 */ /* 0x000fca0000004100 */
[----:B------:R-:W-:-:S04]  /*9c50*/  FMUL R32, R32, UR25 ;  /* 0x0000001920207c20 */ /* 0x000fc80008400000 */
[----:B------:R-:W-:Y:S01]  /*9c60*/  FFMA R32, R23, UR24, R32 ;  /* 0x0000001817207c23 */ /* 0x000fe20008000020 */
[----:B------:R-:W-:-:S04]  /*9c70*/  PRMT R23, RZ, 0x7610, R23 ;  /* 0x00007610ff177816 */ /* 0x000fc80000000017 */
[----:B0-----:R-:W-:-:S05]  /*9c80*/  F2FP.SATFINITE.E5M2.F32.PACK_AB_MERGE_C R33, RZ, R32, RZ ;  /* 0x00000020ff21723e */ /* 0x001fca00048060ff */
[----:B------:R0:W-:Y:S01]  /*9c90*/  @!P3 STG.E.U8 desc[UR22][R26.64+0x91], R33 ;  /* 0x000091211a00b986 */ /* 0x0001e2000c101116 */
[----:B------:R-:W-:Y:S05]  /*9ca0*/  @P4 BRA `(.L_x_195) ;  /* 0x0000000000044947 */ /* 0x000fea0003800000 */
[----:B------:R0:W5:Y:S02]  /*9cb0*/  LDG.E.U8 R23, desc[UR22][R28.64+0x98] ;  /* 0x000098161c177981 */ /* 0x000164000c1e1100 */
.L_x_195:
[----:B------:R-:W-:Y:S05]  /*9cc0*/  BSYNC B1 ;  /* 0x0000000000017941 */ /* 0x000fea0003800000 */
.L_x_194:
        /* <DEDUP_REMOVED lines=8> */
[----:B------:R-:W-:-:S05]  /*9d50*/  F2FP.SATFINITE.E5M2.F32.PACK_AB_MERGE_C R23, RZ, R23, RZ ;  /* 0x00000017ff17723e */ /* 0x000fca00048060ff */
[----:B------:R0:W-:Y:S01]  /*9d60*/  @!P4 STG.E.U8 desc[UR22][R24.64+0x98], R23 ;  /* 0x000098171800c986 */ /* 0x0001e2000c101116 */
[----:B------:R-:W-:Y:S05]  /*9d70*/  @P3 BRA `(.L_x_197) ;  /* 0x0000000000043947 */ /* 0x000fea0003800000 */
[----:B------:R0:W5:Y:S02]  /*9d80*/  LDG.E.U8 R22, desc[UR22][R28.64+0x99] ;  /* 0x000099161c167981 */ /* 0x000164000c1e1100 */
.L_x_197:
[----:B------:R-:W-:Y:S05]  /*9d90*/  BSYNC B1 ;  /* 0x0000000000017941 */ /* 0x000fea0003800000 */
.L_x_196:
        /* <DEDUP_REMOVED lines=12> */
.L_x_199:
[----:B------:R-:W-:Y:S05]  /*9e60*/  BSYNC B1 ;  /* 0x0000000000017941 */ /* 0x000fea0003800000 */
.L_x_198:
        /* <DEDUP_REMOVED lines=12> */
.L_x_201:
[----:B------:R-:W-:Y:S05]  /*9f30*/  BSYNC B1 ;  /* 0x0000000000017941 */ /* 0x000fea0003800000 */
.L_x_200:
        /* <DEDUP_REMOVED lines=12> */
.L_x_203:
[----:B------:R-:W-:Y:S05]  /*a000*/  BSYNC B1 ;  /* 0x0000000000017941 */ /* 0x000fea0003800000 */
.L_x_202:
        /* <DEDUP_REMOVED lines=12> */
.L_x_205:
[----:B------:R-:W-:Y:S05]  /*a0d0*/  BSYNC B1 ;  /* 0x0000000000017941 */ /* 0x000fea0003800000 */
.L_x_204:
        /* <DEDUP_REMOVED lines=12> */
.L_x_207:
[----:B------:R-:W-:Y:S05]  /*a1a0*/  BSYNC B1 ;  /* 0x0000000000017941 */ /* 0x000fea0003800000 */
.L_x_206:
        /* <DEDUP_REMOVED lines=12> */
.L_x_209:
[----:B------:R-:W-:Y:S05]  /*a270*/  BSYNC B1 ;  /* 0x0000000000017941 */ /* 0x000fea0003800000 */
.L_x_208:
        /* <DEDUP_REMOVED lines=12> */
.L_x_211:
[----:B------:R-:W-:Y:S05]  /*a340*/  BSYNC B1 ;  /* 0x0000000000017941 */ /* 0x000fea0003800000 */
.L_x_210:
        /* <DEDUP_REMOVED lines=12> */
.L_x_213:
[----:B------:R-:W-:Y:S05]  /*a410*/  BSYNC B1 ;  /* 0x0000000000017941 */ /* 0x000fea0003800000 */
.L_x_212:
        /* <DEDUP_REMOVED lines=12> */
.L_x_215:
[----:B------:R-:W-:Y:S05]  /*a4e0*/  BSYNC B1 ;  /* 0x0000000000017941 */ /* 0x000fea0003800000 */
.L_x_214:
        /* <DEDUP_REMOVED lines=12> */
.L_x_217:
[----:B------:R-:W-:Y:S05]  /*a5b0*/  BSYNC B1 ;  /* 0x0000000000017941 */ /* 0x000fea0003800000 */
.L_x_216:
        /* <DEDUP_REMOVED lines=12> */
.L_x_219:
[----:B------:R-:W-:Y:S05]  /*a680*/  BSYNC B1 ;  /* 0x0000000000017941 */ /* 0x000fea0003800000 */
.L_x_218:
        /* <DEDUP_REMOVED lines=12> */
.L_x_221:
[----:B------:R-:W-:Y:S05]  /*a750*/  BSYNC B1 ;  /* 0x0000000000017941 */ /* 0x000fea0003800000 */
.L_x_220:
        /* <DEDUP_REMOVED lines=12> */
.L_x_223:
[----:B------:R-:W-:Y:S05]  /*a820*/  BSYNC B1 ;  /* 0x0000000000017941 */ /* 0x000fea0003800000 */
.L_x_222:
        /* <DEDUP_REMOVED lines=12> */
.L_x_225:
[----:B------:R-:W-:Y:S05]  /*a8f0*/  BSYNC B1 ;  /* 0x0000000000017941 */ /* 0x000fea0003800000 */
.L_x_224:
        /* <DEDUP_REMOVED lines=12> */
.L_x_227:
[----:B------:R-:W-:Y:S05]  /*a9c0*/  BSYNC B1 ;  /* 0x0000000000017941 */ /* 0x000fea0003800000 */
.L_x_226:
        /* <DEDUP_REMOVED lines=12> */
.L_x_229:
[----:B------:R-:W-:Y:S05]  /*aa90*/  BSYNC B1 ;  /* 0x0000000000017941 */ /* 0x000fea0003800000 */
.L_x_228:
        /* <DEDUP_REMOVED lines=12> */
.L_x_231:
[----:B------:R-:W-:Y:S05]  /*ab60*/  BSYNC B1 ;  /* 0x0000000000017941 */ /* 0x000fea0003800000 */
.L_x_230:
        /* <DEDUP_REMOVED lines=12> */
.L_x_233:
[----:B------:R-:W-:Y:S05]  /*ac30*/  BSYNC B1 ;  /* 0x0000000000017941 */ /* 0x000fea0003800000 */
.L_x_232:
        /* <DEDUP_REMOVED lines=12> */
.L_x_235:
[----:B------:R-:W-:Y:S05]  /*ad00*/  BSYNC B1 ;  /* 0x0000000000017941 */ /* 0x000fea0003800000 */
.L_x_234:
        /* <DEDUP_REMOVED lines=12> */
.L_x_237:
[----:B------:R-:W-:Y:S05]  /*add0*/  BSYNC B1 ;  /* 0x0000000000017941 */ /* 0x000fea0003800000 */
.L_x_236:
[----:B-----5:R-:W-:Y:S01]  /*ade0*/  LOP3.LUT R2, R2, 0xff, RZ, 0xc0, !PT ;  /* 0x000000ff02027812 */ /* 0x020fe200078ec0ff */
[----:B------:R-:W-:Y:S01]  /*adf0*/  BSSY B1, `(.L_x_238) ;  /* 0x000000b000017945 */ /* 0x000fe20003800000 */
[----:B------:R-:W-:Y:S02]  /*ae00*/  ISETP.LT.OR P4, PT, R34, 0xc1, !P1 ;  /* 0x000000c12200780c */ /* 0x000fe40004f81670 */
[----:B------:R-:W-:-:S05]  /*ae10*/  F2FP.F16.E5M2.UNPACK_B R2, R2 ;  /* 0x00000002ff02723e */ /* 0x000fca00020004ff */
[----:B------:R-:W-:-:S05]  /*ae20*/  HADD2.F32 R2, -RZ, R2.H0_H0 ;  /* 0x20000002ff027230 */ /* 0x000fca0000004100 */
[----:B0-----:R-:W-:-:S04]  /*ae30*/  FMUL R3, R2, UR25 ;  /* 0x0000001902037c20 */ /* 0x001fc80008400000 */
[----:B------:R-:W-:Y:S01]  /*ae40*/  FFMA R3, R0, UR24, R3 ;  /* 0x0000001800037c23 */ /* 0x000fe20008000003 */
[----:B------:R-:W-:-:S04]  /*ae50*/  PRMT R0, RZ, 0x7610, R0 ;  /* 0x00007610ff007816 */ /* 0x000fc80000000000 */
[----:B------:R-:W-:-:S05]  /*ae60*/  F2FP.SATFINITE.E5M2.F32.PACK_AB_MERGE_C R3, RZ, R3, RZ ;  /* 0x00000003ff03723e */ /* 0x000fca00048060ff */
[----:B------:R0:W-:Y:S01]  /*ae70*/  @!P3 STG.E.U8 desc[UR22][R24.64+0xc1], R3 ;  /* 0x0000c1031800b986 */ /* 0x0001e2000c101116 */
[----:B------:R-:W-:Y:S05]  /*ae80*/  @P4 BRA `(.L_x_239) ;  /* 0x0000000000044947 */ /* 0x000fea0003800000 */
[----:B------:R0:W5:Y:S02]  /*ae90*/  LDG.E.U8 R0, desc[UR22][R30.64+0xc0] ;  /* 0x0000c0161e007981 */ /* 0x000164000c1e1100 */
.L_x_239:
[----:B------:R-:W-:Y:S05]  /*aea0*/  BSYNC B1 ;  /* 0x0000000000017941 */ /* 0x000fea0003800000 */
.L_x_238:
[----:B------:R-:W2:Y:S01]  /*aeb0*/  LDL.LU R2, [R1] ;  /* 0x0000000001027983 */ /* 0x000ea20000300800 */
[----:B-----5:R-:W-:Y:S01]  /*aec0*/  LOP3.LUT R0, R0, 0xff, RZ, 0xc0, !PT ;  /* 0x000000ff00007812 */ /* 0x020fe200078ec0ff */
[----:B------:R-:W-:Y:S01]  /*aed0*/  BSSY B1, `(.L_x_240) ;  /* 0x000000b000017945 */ /* 0x000fe20003800000 */
[----:B------:R-:W-:Y:S02]  /*aee0*/  ISETP.LT.OR P3, PT, R34, 0xc2, !P1 ;  /* 0x000000c22200780c */ /* 0x000fe40004f61670 */
[----:B------:R-:W-:-:S05]  /*aef0*/  F2FP.F16.E5M2.UNPACK_B R0, R0 ;  /* 0x00000000ff00723e */ /* 0x000fca00020004ff */
[----:B------:R-:W-:-:S05]  /*af00*/  HADD2.F32 R0, -RZ, R0.H0_H0 ;  /* 0x20000000ff007230 */ /* 0x000fca0000004100 */
[----:B------:R-:W-:-:S04]  /*af10*/  FMUL R0, R0, UR25 ;  /* 0x0000001900007c20 */ /* 0x000fc80008400000 */
[----:B--2---:R-:W-:-:S05]  /*af20*/  FFMA R0, R2, UR24, R0 ;  /* 0x0000001802007c23 */ /* 0x004fca0008000000 */
[----:B0-----:R-:W-:Y:S02]  /*af30*/  F2FP.SATFINITE.E5M2.F32.PACK_AB_MERGE_C R3, RZ, R0, RZ ;  /* 0x00000000ff03723e */ /* 0x001fe400048060ff */
[----:B------:R-:W-:-:S03]  /*af40*/  PRMT R0, RZ, 0x7610, R0 ;  /* 0x00007610ff007816 */ /* 0x000fc60000000000 */
[----:B------:R0:W-:Y:S01]  /*af50*/  @!P4 STG.E.U8 desc[UR22][R26.64+0xc0], R3 ;  /* 0x0000c0031a00c986 */ /* 0x0001e2000c101116 */
[----:B------:R-:W-:Y:S05]  /*af60*/  @P3 BRA `(.L_x_241) ;  /* 0x0000000000043947 */ /* 0x000fea0003800000 */
[----:B------:R2:W5:Y:S02]  /*af70*/  LDG.E.U8 R0, desc[UR22][R30.64+0xc1] ;  /* 0x0000c1161e007981 */ /* 0x000564000c1e1100 */
.L_x_241:
[----:B------:R-:W-:Y:S05]  /*af80*/  BSYNC B1 ;  /* 0x0000000000017941 */ /* 0x000fea0003800000 */
.L_x_240:
[----:B------:R-:W3:Y:S01]  /*af90*/  LDL.LU R2, [R1+0x4] ;  /* 0x0000040001027983 */ /* 0x000ee20000300800 */
[----:B-----5:R-:W-:Y:S01]  /*afa0*/  LOP3.LUT R0, R0, 0xff, RZ, 0xc0, !PT ;  /* 0x000000ff00007812 */ /* 0x020fe200078ec0ff */
[----:B------:R-:W-:Y:S01]  /*afb0*/  BSSY B1, `(.L_x_242) ;  /* 0x000000b000017945 */ /* 0x000fe20003800000 */
[----:B------:R-:W-:Y:S02]  /*afc0*/  ISETP.LT.OR P4, PT, R34, 0xc9, !P0 ;  /* 0x000000c92200780c */ /* 0x000fe40004781670 */
[----:B------:R-:W-:-:S05]  /*afd0*/  F2FP.F16.E5M2.UNPACK_B R0, R0 ;  /* 0x00000000ff00723e */ /* 0x000fca00020004ff */
[----:B------:R-:W-:-:S05]  /*afe0*/  HADD2.F32 R0, -RZ, R0.H0_H0 ;  /* 0x20000000ff007230 */ /* 0x000fca0000004100 */
[----:B------:R-:W-:-:S04]  /*aff0*/  FMUL R0, R0, UR25 ;  /* 0x0000001900007c20 */ /* 0x000fc80008400000 */
[----:B---3--:R-:W-:-:S05]  /*b000*/  FFMA R0, R2, UR24, R0 ;  /* 0x0000001802007c23 */ /* 0x008fca0008000000 */
[----:B0-----:R-:W-:Y:S02]  /*b010*/  F2FP.SATFINITE.E5M2.F32.PACK_AB_MERGE_C R3, RZ, R0, RZ ;  /* 0x00000000ff03723e */ /* 0x001fe400048060ff */
[----:B------:R-:W-:-:S03]  /*b020*/  PRMT R0, RZ, 0x7610, R0 ;  /* 0x00007610ff007816 */ /* 0x000fc60000000000 */
[----:B------:R0:W-:Y:S01]  /*b030*/  @!P3 STG.E.U8 desc[UR22][R26.64+0xc1], R3 ;  /* 0x0000c1031a00b986 */ /* 0x0001e2000c101116 */
[----:B------:R-:W-:Y:S05]  /*b040*/  @P4 BRA `(.L_x_243) ;  /* 0x0000000000044947 */ /* 0x000fea0003800000 */
[----:B------:R3:W5:Y:S02]  /*b050*/  LDG.E.U8 R0, desc[UR22][R28.64+0xc8] ;  /* 0x0000c8161c007981 */ /* 0x000764000c1e1100 */
.L_x_243:
[----:B------:R-:W-:Y:S05]  /*b060*/  BSYNC B1 ;  /* 0x0000000000017941 */ /* 0x000fea0003800000 */
.L_x_242:
[----:B------:R-:W2:Y:S01]  /*b070*/  LDL.LU R2, [R1+0x8] ;  /* 0x0000080001027983 */ /* 0x000ea20000300800 */
        /* <DEDUP_REMOVED lines=12> */
.L_x_245:
[----:B------:R-:W-:Y:S05]  /*b140*/  BSYNC B1 ;  /* 0x0000000000017941 */ /* 0x000fea0003800000 */
.L_x_244:
        /* <DEDUP_REMOVED lines=13> */
.L_x_247:
[----:B------:R-:W-:Y:S05]  /*b220*/  BSYNC B1 ;  /* 0x0000000000017941 */ /* 0x000fea0003800000 */
.L_x_246:
        /* <DEDUP_REMOVED lines=13> */
.L_x_249:
[----:B------:R-:W-:Y:S05]  /*b300*/  BSYNC B1 ;  /* 0x0000000000017941 */ /* 0x000fea0003800000 */
.L_x_248:
        /* <DEDUP_REMOVED lines=13> */
.L_x_251:
[----:B------:R-:W-:Y:S05]  /*b3e0*/  BSYNC B1 ;  /* 0x0000000000017941 */ /* 0x000fea0003800000 */
.L_x_250:
        /* <DEDUP_REMOVED lines=13> */
.L_x_253:
[----:B------:R-:W-:Y:S05]  /*b4c0*/  BSYNC B1 ;  /* 0x0000000000017941 */ /* 0x000fea0003800000 */
.L_x_252:
        /* <DEDUP_REMOVED lines=13> */
.L_x_255:
[----:B------:R-:W-:Y:S05]  /*b5a0*/  BSYNC B1 ;  /* 0x0000000000017941 */ /* 0x000fea0003800000 */
.L_x_254:
        /* <DEDUP_REMOVED lines=13> */
.L_x_257:
[----:B------:R-:W-:Y:S05]  /*b680*/  BSYNC B1 ;  /* 0x0000000000017941 */ /* 0x000fea0003800000 */
.L_x_256:
        /* <DEDUP_REMOVED lines=13> */
.L_x_259:
[----:B------:R-:W-:Y:S05]  /*b760*/  BSYNC B1 ;  /* 0x0000000000017941 */ /* 0x000fea0003800000 */
.L_x_258:
        /* <DEDUP_REMOVED lines=13> */
.L_x_261:
[----:B------:R-:W-:Y:S05]  /*b840*/  BSYNC B1 ;  /* 0x0000000000017941 */ /* 0x000fea0003800000 */
.L_x_260:
        /* <DEDUP_REMOVED lines=13> */
.L_x_263:
[----:B------:R-:W-:Y:S05]  /*b920*/  BSYNC B1 ;  /* 0x0000000000017941 */ /* 0x000fea0003800000 */
.L_x_262:
        /* <DEDUP_REMOVED lines=13> */
.L_x_265:
[----:B------:R-:W-:Y:S05]  /*ba00*/  BSYNC B1 ;  /* 0x0000000000017941 */ /* 0x000fea0003800000 */
.L_x_264:
        /* <DEDUP_REMOVED lines=13> */
.L_x_267:
[----:B------:R-:W-:Y:S05]  /*bae0*/  BSYNC B1 ;  /* 0x0000000000017941 */ /* 0x000fea0003800000 */
.L_x_266:
        /* <DEDUP_REMOVED lines=13> */
.L_x_269:
[----:B------:R-:W-:Y:S05]  /*bbc0*/  BSYNC B1 ;  /* 0x0000000000017941 */ /* 0x000fea0003800000 */
.L_x_268:
        /* <DEDUP_REMOVED lines=13> */
.L_x_271:
[----:B------:R-:W-:Y:S05]  /*bca0*/  BSYNC B1 ;  /* 0x0000000000017941 */ /* 0x000fea0003800000 */
.L_x_270:
        /* <DEDUP_REMOVED lines=13> */
.L_x_273:
[----:B------:R-:W-:Y:S05]  /*bd80*/  BSYNC B1 ;  /* 0x0000000000017941 */ /* 0x000fea0003800000 */
.L_x_272:
        /* <DEDUP_REMOVED lines=13> */
.L_x_275:
[----:B------:R-:W-:Y:S05]  /*be60*/  BSYNC B1 ;  /* 0x0000000000017941 */ /* 0x000fea0003800000 */
.L_x_274:
        /* <DEDUP_REMOVED lines=13> */
.L_x_277:
[----:B------:R-:W-:Y:S05]  /*bf40*/  BSYNC B1 ;  /* 0x0000000000017941 */ /* 0x000fea0003800000 */
.L_x_276:
        /* <DEDUP_REMOVED lines=13> */
.L_x_279:
[----:B------:R-:W-:Y:S05]  /*c020*/  BSYNC B1 ;  /* 0x0000000000017941 */ /* 0x000fea0003800000 */
.L_x_278:
        /* <DEDUP_REMOVED lines=13> */
.L_x_281:
[----:B------:R-:W-:Y:S05]  /*c100*/  BSYNC B1 ;  /* 0x0000000000017941 */ /* 0x000fea0003800000 */
.L_x_280:
        /* <DEDUP_REMOVED lines=13> */
.L_x_283:
[----:B------:R-:W-:Y:S05]  /*c1e0*/  BSYNC B1 ;  /* 0x0000000000017941 */ /* 0x000fea0003800000 */
.L_x_282:
        /* <DEDUP_REMOVED lines=13> */
.L_x_285:
[----:B------:R-:W-:Y:S05]  /*c2c0*/  BSYNC B1 ;  /* 0x0000000000017941 */ /* 0x000fea0003800000 */
.L_x_284:
        /* <DEDUP_REMOVED lines=13> */
.L_x_287:
[----:B------:R-:W-:Y:S05]  /*c3a0*/  BSYNC B1 ;  /* 0x0000000000017941 */ /* 0x000fea0003800000 */
.L_x_286:
        /* <DEDUP_REMOVED lines=13> */
.L_x_289:
[----:B------:R-:W-:Y:S05]  /*c480*/  BSYNC B1 ;  /* 0x0000000000017941 */ /* 0x000fea0003800000 */
.L_x_288:
        /* <DEDUP_REMOVED lines=13> */
.L_x_291:
[----:B------:R-:W-:Y:S05]  /*c560*/  BSYNC B1 ;  /* 0x0000000000017941 */ /* 0x000fea0003800000 */
.L_x_290:
        /* <DEDUP_REMOVED lines=13> */
.L_x_293:
[----:B------:R-:W-:Y:S05]  /*c640*/  BSYNC B1 ;  /* 0x0000000000017941 */ /* 0x000fea0003800000 */
.L_x_292:
        /* <DEDUP_REMOVED lines=13> */
.L_x_295:
[----:B------:R-:W-:Y:S05]  /*c720*/  BSYNC B1 ;  /* 0x0000000000017941 */ /* 0x000fea0003800000 */
.L_x_294:
        /* <DEDUP_REMOVED lines=13> */
.L_x_297:
[----:B------:R-:W-:Y:S05]  /*c800*/  BSYNC B1 ;  /* 0x0000000000017941 */ /* 0x000fea0003800000 */
.L_x_296:
[----:B------:R-:W-:Y:S05]  /*c810*/  @P1 BRA `(.L_x_298) ;  /* 0x0000002000a41947 */ /* 0x000fea0003800000 */
[----:B------:R-:W2:Y:S01]  /*c820*/  LDL.LU R2, [R1+0x74] ;  /* 0x0000740001027983 */ /* 0x000ea20000300800 */
[----:B-----5:R-:W-:-:S04]  /*c830*/  LOP3.LUT R0, R0, 0xff, RZ, 0xc0, !PT ;  /* 0x000000ff00007812 */ /* 0x020fc800078ec0ff */
[----:B------:R-:W-:-:S05]  /*c840*/  F2FP.F16.E5M2.UNPACK_B R0, R0 ;  /* 0x00000000ff00723e */ /* 0x000fca00020004ff */
[----:B------:R-:W-:-:S05]  /*c850*/  HADD2.F32 R0, -RZ, R0.H0_H0 ;  /* 0x20000000ff007230 */ /* 0x000fca0000004100 */
[----:B------:R-:W-:-:S04]  /*c860*/  FMUL R0, R0, UR25 ;  /* 0x0000001900007c20 */ /* 0x000fc80008400000 */
[----:B--2---:R-:W-:-:S05]  /*c870*/  FFMA R0, R2, UR24, R0 ;  /* 0x0000001802007c23 */ /* 0x004fca0008000000 */
[----:B0-----:R-:W-:-:S05]  /*c880*/  F2FP.SATFINITE.E5M2.F32.PACK_AB_MERGE_C R3, RZ, R0, RZ ;  /* 0x00000000ff03723e */ /* 0x001fca00048060ff */
[----:B------:R0:W-:Y:S01]  /*c890*/  STG.E.U8 desc[UR22][R26.64+0xf9], R3 ;  /* 0x0000f9031a007986 */ /* 0x0001e2000c101116 */
[----:B------:R-:W-:Y:S05]  /*c8a0*/  BRA `(.L_x_298) ;  /* 0x0000002000807947 */ /* 0x000fea0003800000 */
.L_x_41:
[C---:B------:R-:W-:Y:S01]  /*c8b0*/  ISETP.GE.AND P1, PT, R39.reuse, 0x1, PT ;  /* 0x000000012700780c */ /* 0x040fe20003f26270 */
[----:B------:R-:W-:Y:S01]  /*c8c0*/  FMUL R226, R226, UR24 ;  /* 0x00000018e2e27c20 */ /* 0x000fe20008400000 */
[----:B------:R-:W2:Y:S01]  /*c8d0*/  LDL.LU R227, [R1+0x10] ;  /* 0x0000100001e37983 */ /* 0x000ea20000300800 */
[----:B------:R-:W-:Y:S01]  /*c8e0*/  ISETP.GE.AND P0, PT, R39, 0x9, PT ;  /* 0x000000092700780c */ /* 0x000fe20003f06270 */
[----:B------:R-:W-:Y:S01]  /*c8f0*/  FMUL R225, R225, UR24 ;  /* 0x00000018e1e17c20 */ /* 0x000fe20008400000 */
[C---:B------:R-:W-:Y:S02]  /*c900*/  ISETP.LT.OR P4, PT, R34.reuse, 0x1, !P1 ;  /* 0x000000012200780c */ /* 0x040fe40004f81670 */
[C---:B------:R-:W-:Y:S02]  /*c910*/  ISETP.LT.OR P5, PT, R34.reuse, 0x2, !P1 ;  /* 0x000000022200780c */ /* 0x040fe40004fa1670 */
[----:B------:R-:W-:Y:S02]  /*c920*/  F2FP.SATFINITE.E5M2.F32.PACK_AB_MERGE_C R29, RZ, R226, RZ ;  /* 0x000000e2ff1d723e */ /* 0x000fe400048060ff */
[----:B------:R-:W-:Y:S01]  /*c930*/  ISETP.LT.OR P3, PT, R34, 0x1, !P0 ;  /* 0x000000012200780c */ /* 0x000fe20004761670 */
[----:B------:R-:W-:Y:S01]  /*c940*/  FMUL R224, R224, UR24 ;  /* 0x00000018e0e07c20 */ /* 0x000fe20008400000 */
[----:B------:R-:W-:Y:S01]  /*c950*/  ISETP.LT.OR P6, PT, R34, 0xa, !P1 ;  /* 0x0000000a2200780c */ /* 0x000fe20004fc1670 */
[----:B------:R-:W-:Y:S01]  /*c960*/  FMUL R223, R223, UR24 ;  /* 0x00000018dfdf7c20 */ /* 0x000fe20008400000 */
[----:B------:R-:W-:Y:S01]  /*c970*/  F2FP.SATFINITE.E5M2.F32.PACK_AB_MERGE_C R225, RZ, R225, RZ ;  /* 0x000000e1ffe1723e */ /* 0x000fe200048060ff */
[----:B------:R-:W-:Y:S01]  /*c980*/  FMUL R221, R221, UR24 ;  /* 0x00000018dddd7c20 */ /* 0x000fe20008400000 */
[----:B------:R-:W-:Y:S01]  /*c990*/  FMUL R222, R222, UR24 ;  /* 0x00000018dede7c20 */ /* 0x000fe20008400000 */
[----:B------:R0:W-:Y:S01]  /*c9a0*/  @!P4 STG.E.U8 desc[UR22][R24.64], R29 ;  /* 0x0000001d1800c986 */ /* 0x0001e2000c101116 */
[----:B------:R-:W-:-:S02]  /*c9b0*/  ISETP.LT.OR P4, PT, R34, 0x2, !P0 ;  /* 0x000000022200780c */ /* 0x000fc40004781670 */
[----:B------:R-:W-:Y:S01]  /*c9c0*/  F2FP.SATFINITE.E5M2.F32.PACK_AB_MERGE_C R31, RZ, R224, RZ ;  /* 0x000000e0ff1f723e */ /* 0x000fe200048060ff */
[----:B------:R3:W-:Y:S01]  /*c9d0*/  @!P5 STG.E.U8 desc[UR22][R24.64+0x1], R225 ;  /* 0x000001e11800d986 */ /* 0x0007e2000c101116 */
[----:B------:R-:W-:Y:S02]  /*c9e0*/  ISETP.LT.OR P5, PT, R34, 0x9, !P1 ;  /* 0x000000092200780c */ /* 0x000fe40004fa1670 */
[----:B------:R-:W-:Y:S01]  /*c9f0*/  F2FP.SATFINITE.E5M2.F32.PACK_AB_MERGE_C R223, RZ, R223, RZ ;  /* 0x000000dfffdf723e */ /* 0x000fe200048060ff */
[----:B------:R-:W-:Y:S01]  /*ca00*/  FMUL R220, R220, UR24 ;  /* 0x00000018dcdc7c20 */ /* 0x000fe20008400000 */
[----:B------:R-:W-:Y:S01]  /*ca10*/  F2FP.SATFINITE.E5M2.F32.PACK_AB_MERGE_C R221, RZ, R221, RZ ;  /* 0x000000ddffdd723e */ /* 0x000fe200048060ff */
[----:B------:R-:W-:Y:S01]  /*ca20*/  @!P3 STG.E.U8 desc[UR22][R26.64], R31 ;  /* 0x0000001f1a00b986 */ /* 0x000fe2000c101116 */
[----:B------:R-:W-:-:S03]  /*ca30*/  ISETP.LT.OR P3, PT, R34, 0x9, !P0 ;  /* 0x000000092200780c */ /* 0x000fc60004761670 */
[----:B------:R-:W-:Y:S01]  /*ca40*/  @!P4 STG.E.U8 desc[UR22][R26.64+0x1], R223 ;  /* 0x000001df1a00c986 */ /* 0x000fe2000c101116 */
[----:B------:R-:W-:-:S03]  /*ca50*/  ISETP.LT.OR P4, PT, R34, 0xa, !P0 ;  /* 0x0000000a2200780c */ /* 0x000fc60004781670 */
[----:B------:R-:W-:Y:S01]  /*ca60*/  @!P6 STG.E.U8 desc[UR22][R24.64+0x9], R221 ;  /* 0x000009dd1800e986 */ /* 0x000fe2000c101116 */
[C---:B------:R-:W-:Y:S01]  /*ca70*/  ISETP.LT.OR P6, PT, R34.reuse, 0x12, !P1 ;  /* 0x000000122200780c */ /* 0x040fe20004fc1670 */
[----:B------:R-:W-:Y:S01]  /*ca80*/  FMUL R219, R219, UR24 ;  /* 0x00000018dbdb7c20 */ /* 0x000fe20008400000 */
[----:B0-----:R-:W-:Y:S01]  /*ca90*/  F2FP.SATFINITE.E5M2.F32.PACK_AB_MERGE_C R29, RZ, R222, RZ ;  /* 0x000000deff1d723e */ /* 0x001fe200048060ff */
[----:B------:R-:W-:Y:S01]  /*caa0*/  FMUL R217, R217, UR24 ;  /* 0x00000018d9d97c20 */ /* 0x000fe20008400000 */
[----:B------:R-:W4:Y:S01]  /*cab0*/  LDL.LU R226, [R1+0xc] ;  /* 0x00000c0001e27983 */ /* 0x000f220000300800 */
[----:B------:R-:W-:Y:S02]  /*cac0*/  F2FP.SATFINITE.E5M2.F32.PACK_AB_MERGE_C R33, RZ, R220, RZ ;  /* 0x000000dcff21723e */ /* 0x000fe400048060ff */
[----:B------:R-:W-:Y:S01]  /*cad0*/  F2FP.SATFINITE.E5M2.F32.PACK_AB_MERGE_C R219, RZ, R219, RZ ;  /* 0x000000dbffdb723e */ /* 0x000fe200048060ff */
[----:B------:R0:W-:Y:S01]  /*cae0*/  @!P5 STG.E.U8 desc[UR22][R24.64+0x8], R29 ;  /* 0x0000081d1800d986 */ /* 0x0001e2000c101116 */
[----:B------:R-:W-:-:S02]  /*caf0*/  ISETP.LT.OR P5, PT, R34, 0x11, !P1 ;  /* 0x000000112200780c */ /* 0x000fc40004fa1670 */
[----:B------:R-:W-:Y:S01]  /*cb00*/  F2FP.SATFINITE.E5M2.F32.PACK_AB_MERGE_C R217, RZ, R217, RZ ;  /* 0x000000d9ffd9723e */ /* 0x000fe200048060ff */
[----:B---3--:R-:W3:Y:S01]  /*cb10*/  LDL.LU R225, [R1+0x8] ;  /* 0x0000080001e17983 */ /* 0x008ee20000300800 */
[----:B------:R-:W-:-:S03]  /*cb20*/  FMUL R218, R218, UR24 ;  /* 0x00000018dada7c20 */ /* 0x000fc60008400000 */
[----:B------:R-:W4:Y:S04]  /*cb30*/  LDL.LU R224, [R1+0x4] ;  /* 0x0000040001e07983 */ /* 0x000f280000300800 */
[----:B------:R-:W3:Y:S01]  /*cb40*/  LDL.LU R222, [R1] ;  /* 0x0000000001de7983 */ /* 0x000ee20000300800 */
[----:B0-----:R-:W-:Y:S01]  /*cb50*/  F2FP.SATFINITE.E5M2.F32.PACK_AB_MERGE_C R29, RZ, R218, RZ ;  /* 0x000000daff1d723e */ /* 0x001fe200048060ff */
[----:B------:R-:W-:Y:S01]  /*cb60*/  FMUL R216, R216, UR24 ;  /* 0x00000018d8d87c20 */ /* 0x000fe20008400000 */
[----:B------:R-:W-:Y:S01]  /*cb70*/  FMUL R215, R215, UR24 ;  /* 0x00000018d7d77c20 */ /* 0x000fe20008400000 */
[----:B------:R0:W-:Y:S01]  /*cb80*/  @!P3 STG.E.U8 desc[UR22][R26.64+0x8], R33 ;  /* 0x000008211a00b986 */ /* 0x0001e2000c101116 */
[C---:B------:R-:W-:Y:S01]  /*cb90*/  ISETP.LT.OR P3, PT, R34.reuse, 0x11, !P0 ;  /* 0x000000112200780c */ /* 0x040fe20004761670 */
[----:B------:R-:W-:Y:S01]  /*cba0*/  FMUL R213, R213, UR24 ;  /* 0x00000018d5d57c20 */ /* 0x000fe20008400000 */
[----:B------:R-:W-:Y:S01]  /*cbb0*/  F2FP.SATFINITE.E5M2.F32.PACK_AB_MERGE_C R31, RZ, R216, RZ ;  /* 0x000000d8ff1f723e */ /* 0x000fe200048060ff */
[----:B------:R-:W-:Y:S01]  /*cbc0*/  @!P4 STG.E.U8 desc[UR22][R26.64+0x9], R219 ;  /* 0x000009db1a00c986 */ /* 0x000fe2000c101116 */
[----:B------:R-:W-:Y:S01]  /*cbd0*/  ISETP.LT.OR P4, PT, R34, 0x12, !P0 ;  /* 0x000000122200780c */ /* 0x000fe20004781670 */
[----:B------:R-:W-:Y:S01]  /*cbe0*/  FMUL R214, R214, UR24 ;  /* 0x00000018d6d67c20 */ /* 0x000fe20008400000 */
[----:B------:R-:W-:Y:S01]  /*cbf0*/  F2FP.SATFINITE.E5M2.F32.PACK_AB_MERGE_C R215, RZ, R215, RZ ;  /* 0x000000d7ffd7723e */ /* 0x000fe200048060ff */
[----:B------:R-:W-:Y:S01]  /*cc00*/  @!P6 STG.E.U8 desc[UR22][R24.64+0x11], R217 ;  /* 0x000011d91800e986 */ /* 0x000fe2000c101116 */
[----:B------:R-:W-:Y:S01]  /*cc10*/  ISETP.LT.OR P6, PT, R34, 0x1a, !P1 ;  /* 0x0000001a2200780c */ /* 0x000fe20004fc1670 */
[----:B------:R-:W-:Y:S01]  /*cc20*/  FMUL R212, R212, UR24 ;  /* 0x00000018d4d47c20 */ /* 0x000fe20008400000 */
[----:B------:R-:W-:Y:S01]  /*cc30*/  F2FP.SATFINITE.E5M2.F32.PACK_AB_MERGE_C R213, RZ, R213, RZ ;  /* 0x000000d5ffd5723e */ /* 0x000fe200048060ff */
[----:B------:R1:W-:Y:S01]  /*cc40*/  @!P5 STG.E.U8 desc[UR22][R24.64+0x10], R29 ;  /* 0x0000101d1800d986 */ /* 0x0003e2000c101116 */
[C---:B------:R-:W-:Y:S01]  /*cc50*/  ISETP.LT.OR P5, PT, R34.reuse, 0x19, !P1 ;  /* 0x000000192200780c */ /* 0x040fe20004fa1670 */
[----:B------:R-:W-:Y:S01]  /*cc60*/  FMUL R211, R211, UR24 ;  /* 0x00000018d3d37c20 */ /* 0x000fe20008400000 */
[----:B------:R-:W-:Y:S01]  /*cc70*/  FMUL R209, R209, UR24 ;  /* 0x00000018d1d17c20 */ /* 0x000fe20008400000 */
[----:B------:R1:W-:Y:S01]  /*cc80*/  @!P3 STG.E.U8 desc[UR22][R26.64+0x10], R31 ;  /* 0x0000101f1a00b986 */ /* 0x0003e2000c101116 */
[----:B------:R-:W-:Y:S01]  /*cc90*/  ISETP.LT.OR P3, PT, R34, 0x19, !P0 ;  /* 0x000000192200780c */ /* 0x000fe20004761670 */
[----:B------:R-:W-:Y:S01]  /*cca0*/  FMUL R210, R210, UR24 ;  /* 0x00000018d2d27c20 */ /* 0x000fe20008400000 */
[----:B0-----:R-:W-:Y:S01]  /*ccb0*/  F2FP.SATFINITE.E5M2.F32.PACK_AB_MERGE_C R33, RZ, R212, RZ ;  /* 0x000000d4ff21723e */ /* 0x001fe200048060ff */
[----:B------:R-:W-:Y:S01]  /*ccc0*/  @!P4 STG.E.U8 desc[UR22][R26.64+0x11], R215 ;  /* 0x000011d71a00c986 */ /* 0x000fe2000c101116 */
[----:B------:R-:W-:Y:S01]  /*ccd0*/  ISETP.LT.OR P4, PT, R34, 0x1a, !P0 ;  /* 0x0000001a2200780c */ /* 0x000fe20004781670 */
[----:B------:R-:W-:Y:S01]  /*cce0*/  FMUL R208, R208, UR24 ;  /* 0x00000018d0d07c20 */ /* 0x000fe20008400000 */
[----:B------:R-:W-:Y:S01]  /*ccf0*/  F2FP.SATFINITE.E5M2.F32.PACK_AB_MERGE_C R211, RZ, R211, RZ ;  /* 0x000000d3ffd3723e */ /* 0x000fe200048060ff */
[----:B------:R-:W-:Y:S01]  /*cd00*/  @!P6 STG.E.U8 desc[UR22][R24.64+0x19], R213 ;  /* 0x000019d51800e986 */ /* 0x000fe2000c101116 */
[----:B------:R-:W-:Y:S01]  /*cd10*/  ISETP.LT.OR P6, PT, R34, 0x22, !P1 ;  /* 0x000000222200780c */ /* 0x000fe20004fc1670 */
[----:B------:R-:W-:Y:S01]  /*cd20*/  FMUL R207, R207, UR24 ;  /* 0x00000018cfcf7c20 */ /* 0x000fe20008400000 */
[----:B-1----:R-:W-:Y:S01]  /*cd30*/  F2FP.SATFINITE.E5M2.F32.PACK_AB_MERGE_C R29, RZ, R214, RZ ;  /* 0x000000d6ff1d723e */ /* 0x002fe200048060ff */
[----:B------:R-:W-:Y:S01]  /*cd40*/  FMUL R205, R205, UR24 ;  /* 0x00000018cdcd7c20 */ /* 0x000fe20008400000 */
[----:B------:R-:W-:Y:S01]  /*cd50*/  F2FP.SATFINITE.E5M2.F32.PACK_AB_MERGE_C R209, RZ, R209, RZ ;  /* 0x000000d1ffd1723e */ /* 0x000fe200048060ff */
[----:B------:R-:W-:Y:S01]  /*cd60*/  FMUL R206, R206, UR24 ;  /* 0x00000018cece7c20 */ /* 0x000fe20008400000 */
[----:B------:R-:W-:Y:S01]  /*cd70*/  F2FP.SATFINITE.E5M2.F32.PACK_AB_MERGE_C R31, RZ, R208, RZ ;  /* 0x000000d0ff1f723e */ /* 0x000fe200048060ff */
[----:B------:R0:W-:Y:S01]  /*cd80*/  @!P5 STG.E.U8 desc[UR22][R24.64+0x18], R29 ;  /* 0x0000181d1800d986 */ /* 0x0001e2000c101116 */
[----:B------:R-:W-:Y:S01]  /*cd90*/  ISETP.LT.OR P5, PT, R34, 0x21, !P1 ;  /* 0x000000212200780c */ /* 0x000fe20004fa1670 */
[----:B------:R-:W-:Y:S01]  /*cda0*/  FMUL R204, R204, UR24 ;  /* 0x00000018cccc7c20 */ /* 0x000fe20008400000 */
[----:B------:R-:W-:Y:S01]  /*cdb0*/  F2FP.SATFINITE.E5M2.F32.PACK_AB_MERGE_C R207, RZ, R207, RZ ;  /* 0x000000cfffcf723e */ /* 0x000fe200048060ff */
[----:B------:R1:W-:Y:S01]  /*cdc0*/  @!P3 STG.E.U8 desc[UR22][R26.64+0x18], R33 ;  /* 0x000018211a00b986 */ /* 0x0003e2000c101116 */
[C---:B------:R-:W-:Y:S01]  /*cdd0*/  ISETP.LT.OR P3, PT, R34.reuse, 0x21, !P0 ;  /* 0x000000212200780c */ /* 0x040fe20004761670 */
[----:B------:R-:W-:Y:S01]  /*cde0*/  FMUL R203, R203, UR24 ;  /* 0x00000018cbcb7c20 */ /* 0x000fe20008400000 */
[----:B------:R-:W-:Y:S01]  /*cdf0*/  F2FP.SATFINITE.E5M2.F32.PACK_AB_MERGE_C R205, RZ, R205, RZ ;  /* 0x000000cdffcd723e */ /* 0x000fe200048060ff */
[----:B------:R-:W-:Y:S01]  /*ce00*/  @!P4 STG.E.U8 desc[UR22][R26.64+0x19], R211 ;  /* 0x000019d31a00c986 */ /* 0x000fe2000c101116 */
[C---:B------:R-:W-:Y:S01]  /*ce10*/  ISETP.LT.OR P4, PT, R34.reuse, 0x22, !P0 ;  /* 0x000000222200780c */ /* 0x040fe20004781670 */
[----:B------:R-:W-:Y:S01]  /*ce20*/  FMUL R201, R201, UR24 ;  /* 0x00000018c9c97c20 */ /* 0x000fe20008400000 */
[----:B------:R-:W-:Y:S01]  /*ce30*/  F2FP.SATFINITE.E5M2.F32.PACK_AB_MERGE_C R203, RZ, R203, RZ ;  /* 0x000000cbffcb723e */ /* 0x000fe200048060ff */
[----:B------:R-:W-:Y:S01]  /*ce40*/  @!P6 STG.E.U8 desc[UR22][R24.64+0x21], R209 ;  /* 0x000021d11800e986 */ /* 0x000fe2000c101116 */
[----:B------:R-:W-:Y:S01]  /*ce50*/  ISETP.LT.OR P6, PT, R34, 0x2a, !P1 ;  /* 0x0000002a2200780c */ /* 0x000fe20004fc1670 */
[----:B------:R-:W-:Y:S01]  /*ce60*/  FMUL R202, R202, UR24 ;  /* 0x00000018caca7c20 */ /* 0x000fe20008400000 */
[----:B0-----:R-:W-:Y:S01]  /*ce70*/  F2FP.SATFINITE.E5M2.F32.PACK_AB_MERGE_C R29, RZ, R210, RZ ;  /* 0x000000d2ff1d723e */ /* 0x001fe200048060ff */
[----:B------:R-:W-:Y:S01]  /*ce80*/  FMUL R200, R200, UR24 ;  /* 0x00000018c8c87c20 */ /* 0x000fe20008400000 */
[----:B-1----:R-:W-:Y:S01]  /*ce90*/  F2FP.SATFINITE.E5M2.F32.PACK_AB_MERGE_C R33, RZ, R204, RZ ;  /* 0x000000ccff21723e */ /* 0x002fe200048060ff */
[----:B------:R-:W-:Y:S01]  /*cea0*/  FMUL R199, R199, UR24 ;  /* 0x00000018c7c77c20 */ /* 0x000fe20008400000 */
[----:B------:R-:W-:Y:S01]  /*ceb0*/  F2FP.SATFINITE.E5M2.F32.PACK_AB_MERGE_C R201, RZ, R201, RZ ;  /* 0x000000c9ffc9723e */ /* 0x000fe200048060ff */
[----:B------:R0:W-:Y:S01]  /*cec0*/  @!P5 STG.E.U8 desc[UR22][R24.64+0x20], R29 ;  /* 0x0000201d1800d986 */ /* 0x0001e2000c101116 */
[C---:B------:R-:W-:Y:S01]  /*ced0*/  ISETP.LT.OR P5, PT, R34.reuse, 0x29, !P1 ;  /* 0x000000292200780c */ /* 0x040fe20004fa1670 */
[----:B------:R-:W-:Y:S01]  /*cee0*/  FMUL R197, R197, UR24 ;  /* 0x00000018c5c57c20 */ /* 0x000fe20008400000 */
[----:B------:R-:W-:Y:S01]  /*cef0*/  F2FP.SATFINITE.E5M2.F32.PACK_AB_MERGE_C R199, RZ, R199, RZ ;  /* 0x000000c7ffc7723e */ /* 0x000fe200048060ff */
[----:B------:R1:W-:Y:S01]  /*cf00*/  @!P3 STG.E.U8 desc[UR22][R26.64+0x20], R31 ;  /* 0x0000201f1a00b986 */ /* 0x0003e2000c101116 */
[----:B------:R-:W-:Y:S01]  /*cf10*/  ISETP.LT.OR P3, PT, R34, 0x29, !P0 ;  /* 0x000000292200780c */ /* 0x000fe20004761670 */
[----:B------:R-:W-:Y:S01]  /*cf20*/  FMUL R198, R198, UR24 ;  /* 0x00000018c6c67c20 */ /* 0x000fe20008400000 */
[----:B------:R-:W-:Y:S01]  /*cf30*/  F2FP.SATFINITE.E5M2.F32.PACK_AB_MERGE_C R197, RZ, R197, RZ ;  /* 0x000000c5ffc5723e */ /* 0x000fe200048060ff */
[----:B------:R-:W-:Y:S01]  /*cf40*/  @!P4 STG.E.U8 desc[UR22][R26.64+0x21], R207 ;  /* 0x000021cf1a00c986 */ /* 0x000fe2000c101116 */
[----:B------:R-:W-:Y:S01]  /*cf50*/  ISETP.LT.OR P4, PT, R34, 0x2a, !P0 ;  /* 0x0000002a2200780c */ /* 0x000fe20004781670 */
[----:B------:R-:W-:Y:S01]  /*cf60*/  FMUL R196, R196, UR24 ;  /* 0x00000018c4c47c20 */ /* 0x000fe20008400000 */
[----:B------:R-:W-:Y:S01]  /*cf70*/  FMUL R195, R195, UR24 ;  /* 0x00000018c3c37c20 */ /* 0x000fe20008400000 */
        /* <DEDUP_REMOVED lines=27> */
[----:B------:R-:W-:Y:S01]  /*d130*/  FMUL R186, R186, UR24 ;  /* 0x00000018baba7c20 */ /* 0x000fe20008400000 */
        /* <DEDUP_REMOVED lines=154> */
[----:B-----5:R-:W-:Y:S01]  /*dae0*/  FMUL R5, R5, UR24 ;  /* 0x0000001805057c20 */ /* 0x020fe20008400000 */
[----:B0-----:R-:W-:Y:S01]  /*daf0*/  F2FP.SATFINITE.E5M2.F32.PACK_AB_MERGE_C R29, RZ, R170, RZ ;  /* 0x000000aaff1d723e */ /* 0x001fe200048060ff */
[----:B------:R-:W-:Y:S01]  /*db00*/  FMUL R0, R0, UR24 ;  /* 0x0000001800007c20 */ /* 0x000fe20008400000 */
[----:B-1----:R-:W-:Y:S01]  /*db10*/  F2FP.SATFINITE.E5M2.F32.PACK_AB_MERGE_C R33, RZ, R164, RZ ;  /* 0x000000a4ff21723e */ /* 0x002fe200048060ff */
[----:B------:R-:W-:Y:S01]  /*db20*/  FMUL R6, R6, UR24 ;  /* 0x0000001806067c20 */ /* 0x000fe20008400000 */
[----:B------:R-:W-:Y:S01]  /*db30*/  F2FP.SATFINITE.E5M2.F32.PACK_AB_MERGE_C R7, RZ, R7, RZ ;  /* 0x00000007ff07723e */ /* 0x000fe200048060ff */
[----:B------:R0:W-:Y:S01]  /*db40*/  @!P5 STG.E.U8 desc[UR22][R24.64+0x70], R29 ;  /* 0x0000701d1800d986 */ /* 0x0001e2000c101116 */
[----:B------:R-:W-:Y:S01]  /*db50*/  ISETP.LT.OR P5, PT, R34, 0x79, !P1 ;  /* 0x000000792200780c */ /* 0x000fe20004fa1670 */
[----:B------:R-:W-:Y:S01]  /*db60*/  FMUL R2, R2, UR24 ;  /* 0x0000001802027c20 */ /* 0x000fe20008400000 */
[----:B------:R-:W-:Y:S01]  /*db70*/  F2FP.SATFINITE.E5M2.F32.PACK_AB_MERGE_C R5, RZ, R5, RZ ;  /* 0x00000005ff05723e */ /* 0x000fe200048060ff */
[----:B------:R1:W-:Y:S01]  /*db80*/  @!P3 STG.E.U8 desc[UR22][R26.64+0x70], R31 ;  /* 0x0000701f1a00b986 */ /* 0x0003e2000c101116 */
[----:B------:R-:W-:Y:S01]  /*db90*/  ISETP.LT.OR P3, PT, R34, 0x79, !P0 ;  /* 0x000000792200780c */ /* 0x000fe20004761670 */
[----:B------:R-:W-:Y:S01]  /*dba0*/  FMUL R3, R3, UR24 ;  /* 0x0000001803037c20 */ /* 0x000fe20008400000 */
[----:B------:R-:W-:Y:S01]  /*dbb0*/  FMUL R4, R4, UR24 ;  /* 0x0000001804047c20 */ /* 0x000fe20008400000 */
[----:B------:R-:W-:Y:S01]  /*dbc0*/  @!P4 STG.E.U8 desc[UR22][R26.64+0x71], R167 ;  /* 0x000071a71a00c986 */ /* 0x000fe2000c101116 */
[----:B------:R-:W-:-:S03]  /*dbd0*/  ISETP.LT.OR P4, PT, R34, 0x7a, !P0 ;  /* 0x0000007a2200780c */ /* 0x000fc60004781670 */
[----:B------:R-:W-:Y:S01]  /*dbe0*/  @!P6 STG.E.U8 desc[UR22][R24.64+0x79], R165 ;  /* 0x000079a51800e986 */ /* 0x000fe2000c101116 */
[----:B------:R-:W-:Y:S02]  /*dbf0*/  ISETP.LT.OR P6, PT, R34, 0x82, !P1 ;  /* 0x000000822200780c */ /* 0x000fe40004fc1670 */
[----:B0-----:R-:W-:Y:S01]  /*dc00*/  F2FP.SATFINITE.E5M2.F32.PACK_AB_MERGE_C R29, RZ, R166, RZ ;  /* 0x000000a6ff1d723e */ /* 0x001fe200048060ff */
[----:B------:R-:W4:Y:S01]  /*dc10*/  LDL.LU R220, [R1+0x14] ;  /* 0x0000140001dc7983 */ /* 0x000f220000300800 */
[----:B-1----:R-:W-:-:S03]  /*dc20*/  F2FP.SATFINITE.E5M2.F32.PACK_AB_MERGE_C R31, RZ, R160, RZ ;  /* 0x000000a0ff1f723e */ /* 0x002fc600048060ff */
[----:B------:R0:W-:Y:S01]  /*dc30*/  @!P5 STG.E.U8 desc[UR22][R24.64+0x78], R29 ;  /* 0x0000781d1800d986 */ /* 0x0001e2000c101116 */
[----:B------:R-:W-:-:S03]  /*dc40*/  ISETP.LT.OR P5, PT, R34, 0x81, !P1 ;  /* 0x000000812200780c */ /* 0x000fc60004fa1670 */
[----:B------:R1:W-:Y:S01]  /*dc50*/  @!P3 STG.E.U8 desc[UR22][R26.64+0x78], R33 ;  /* 0x000078211a00b986 */ /* 0x0003e2000c101116 */
[----:B------:R-:W-:-:S03]  /*dc60*/  ISETP.LT.OR P3, PT, R34, 0x81, !P0 ;  /* 0x000000812200780c */ /* 0x000fc60004761670 */
        /* <DEDUP_REMOVED lines=26> */
[----:B0-----:R-:W-:Y:S02]  /*de10*/  F2FP.SATFINITE.E5M2.F32.PACK_AB_MERGE_C R29, RZ, R154, RZ ;  /* 0x0000009aff1d723e */ /* 0x001fe400048060ff */
[----:B-1----:R-:W-:-:S03]  /*de20*/  F2FP.SATFINITE.E5M2.F32.PACK_AB_MERGE_C R33, RZ, R20, RZ ;  /* 0x00000014ff21723e */ /* 0x002fc600048060ff */
[----:B------:R0:W-:Y:S01]  /*de30*/  @!P5 STG.E.U8 desc[UR22][R24.64+0x90], R29 ;  /* 0x0000901d1800d986 */ /* 0x0001e2000c101116 */
[----:B------:R-:W-:-:S03]  /*de40*/  ISETP.LT.OR P5, PT, R34, 0x99, !P1 ;  /* 0x000000992200780c */ /* 0x000fc60004fa1670 */
[----:B------:R-:W-:Y:S01]  /*de50*/  @!P3 STG.E.U8 desc[UR22][R26.64+0x90], R31 ;  /* 0x0000901f1a00b986 */ /* 0x000fe2000c101116 */
[----:B------:R-:W-:-:S03]  /*de60*/  ISETP.LT.OR P3, PT, R34, 0x99, !P0 ;  /* 0x000000992200780c */ /* 0x000fc60004761670 */
[----:B------:R1:W-:Y:S01]  /*de70*/  @!P4 STG.E.U8 desc[UR22][R26.64+0x91], R23 ;  /* 0x000091171a00c986 */ /* 0x0003e2000c101116 */
[----:B------:R-:W-:-:S03]  /*de80*/  ISETP.LT.OR P4, PT, R34, 0x9a, !P0 ;  /* 0x0000009a2200780c */ /* 0x000fc60004781670 */
[----:B------:R2:W-:Y:S01]  /*de90*/  @!P6 STG.E.U8 desc[UR22][R24.64+0x99], R21 ;  /* 0x000099151800e986 */ /* 0x0005e2000c101116 */
[----:B------:R-:W-:Y:S02]  /*dea0*/  ISETP.LT.OR P6, PT, R34, 0xa2, !P1 ;  /* 0x000000a22200780c */ /* 0x000fe40004fc1670 */
[----:B0-----:R-:W-:-:S05]  /*deb0*/  F2FP.SATFINITE.E5M2.F32.PACK_AB_MERGE_C R29, RZ, R22, RZ ;  /* 0x00000016ff1d723e */ /* 0x001fca00048060ff */
[----:B------:R-:W-:Y:S01]  /*dec0*/  @!P5 STG.E.U8 desc[UR22][R24.64+0x98], R29 ;  /* 0x0000981d1800d986 */ /* 0x000fe2000c101116 */
[C---:B------:R-:W-:Y:S02]  /*ded0*/  ISETP.LT.OR P5, PT, R34.reuse, 0xa1, !P1 ;  /* 0x000000a12200780c */ /* 0x040fe40004fa1670 */
[----:B-1----:R-:W-:Y:S01]  /*dee0*/  F2FP.SATFINITE.E5M2.F32.PACK_AB_MERGE_C R23, RZ, R18, RZ ;  /* 0x00000012ff17723e */ /* 0x002fe200048060ff */
[----:B------:R-:W-:Y:S01]  /*def0*/  @!P3 STG.E.U8 desc[UR22][R26.64+0x98], R33 ;  /* 0x000098211a00b986 */ /* 0x000fe2000c101116 */
[C---:B------:R-:W-:Y:S02]  /*df00*/  ISETP.LT.OR P3, PT, R34.reuse, 0xa1, !P0 ;  /* 0x000000a12200780c */ /* 0x040fe40004761670 */
[----:B--2---:R-:W-:Y:S01]  /*df10*/  F2FP.SATFINITE.E5M2.F32.PACK_AB_MERGE_C R21, RZ, R16, RZ ;  /* 0x00000010ff15723e */ /* 0x004fe200048060ff */
[----:B------:R0:W-:Y:S01]  /*df20*/  @!P4 STG.E.U8 desc[UR22][R26.64+0x99], R19 ;  /* 0x000099131a00c986 */ /* 0x0001e2000c101116 */
[----:B------:R-:W-:-:S03]  /*df30*/  ISETP.LT.OR P4, PT, R34, 0xa2, !P0 ;  /* 0x000000a22200780c */ /* 0x000fc60004781670 */
[----:B------:R1:W-:Y:S01]  /*df40*/  @!P6 STG.E.U8 desc[UR22][R24.64+0xa1], R17 ;  /* 0x0000a1111800e986 */ /* 0x0003e2000c101116 */
[----:B------:R-:W-:-:S03]  /*df50*/  ISETP.LT.OR P6, PT, R34, 0xaa, !P1 ;  /* 0x000000aa2200780c */ /* 0x000fc60004fc1670 */
[----:B------:R-:W-:Y:S01]  /*df60*/  @!P5 STG.E.U8 desc[UR22][R24.64+0xa0], R23 ;  /* 0x0000a0171800d986 */ /* 0x000fe2000c101116 */
[----:B------:R-:W-:-:S03]  /*df70*/  ISETP.LT.OR P5, PT, R34, 0xa9, !P1 ;  /* 0x000000a92200780c */ /* 0x000fc60004fa1670 */
[----:B------:R-:W-:Y:S01]  /*df80*/  @!P3 STG.E.U8 desc[UR22][R26.64+0xa0], R21 ;  /* 0x0000a0151a00b986 */ /* 0x000fe2000c101116 */
[C---:B------:R-:W-:Y:S02]  /*df90*/  ISETP.LT.OR P3, PT, R34.reuse, 0xa9, !P0 ;  /* 0x000000a92200780c */ /* 0x040fe40004761670 */
[----:B0-----:R-:W-:Y:S01]  /*dfa0*/  F2FP.SATFINITE.E5M2.F32.PACK_AB_MERGE_C R19, RZ, R14, RZ ;  /* 0x0000000eff13723e */ /* 0x001fe200048060ff */
[----:B------:R0:W-:Y:S01]  /*dfb0*/  @!P4 STG.E.U8 desc[UR22][R26.64+0xa1], R15 ;  /* 0x0000a10f1a00c986 */ /* 0x0001e2000c101116 */
[C---:B------:R-:W-:Y:S02]  /*dfc0*/  ISETP.LT.OR P4, PT, R34.reuse, 0xaa, !P0 ;  /* 0x000000aa2200780c */ /* 0x040fe40004781670 */
[----:B-1----:R-:W-:Y:S01]  /*dfd0*/  F2FP.SATFINITE.E5M2.F32.PACK_AB_MERGE_C R17, RZ, R12, RZ ;  /* 0x0000000cff11723e */ /* 0x002fe200048060ff */
        /* <DEDUP_REMOVED lines=15> */
[----:B0-----:R-:W-:Y:S02]  /*e0d0*/  F2FP.SATFINITE.E5M2.F32.PACK_AB_MERGE_C R11, RZ, R6, RZ ;  /* 0x00000006ff0b723e */ /* 0x001fe400048060ff */
[C---:B------:R-:W-:Y:S01]  /*e0e0*/  ISETP.LT.OR P3, PT, R34.reuse, 0xb9, !P0 ;  /* 0x000000b92200780c */ /* 0x040fe20004761670 */
[----:B------:R0:W-:Y:S01]  /*e0f0*/  @!P4 STG.E.U8 desc[UR22][R26.64+0xb1], R7 ;  /* 0x0000b1071a00c986 */ /* 0x0001e2000c101116 */
[----:B-1----:R-:W-:Y:S02]  /*e100*/  F2FP.SATFINITE.E5M2.F32.PACK_AB_MERGE_C R9, RZ, R4, RZ ;  /* 0x00000004ff09723e */ /* 0x002fe400048060ff */
[C---:B------:R-:W-:Y:S01]  /*e110*/  ISETP.LT.OR P4, PT, R34.reuse, 0xba, !P0 ;  /* 0x000000ba2200780c */ /* 0x040fe20004781670 */
[----:B------:R1:W-:Y:S04]  /*e120*/  @!P6 STG.E.U8 desc[UR22][R24.64+0xb9], R5 ;  /* 0x0000b9051800e986 */ /* 0x0003e8000c101116 */
[----:B------:R2:W-:Y:S01]  /*e130*/  @!P5 STG.E.U8 desc[UR22][R24.64+0xb8], R11 ;  /* 0x0000b80b1800d986 */ /* 0x0005e2000c101116 */
[----:B------:R-:W-:Y:S01]  /*e140*/  FMUL R4, R227, UR24 ;  /* 0x00000018e3047c20 */ /* 0x000fe20008400000 */
[----:B------:R-:W-:-:S02]  /*e150*/  ISETP.LT.OR P5, PT, R34, 0xc1, !P1 ;  /* 0x000000c12200780c */ /* 0x000fc40004fa1670 */
[----:B0-----:R-:W-:Y:S02]  /*e160*/  F2FP.SATFINITE.E5M2.F32.PACK_AB_MERGE_C R7, RZ, R3, RZ ;  /* 0x00000003ff07723e */ /* 0x001fe400048060ff */
[----:B-1----:R-:W-:Y:S01]  /*e170*/  F2FP.SATFINITE.E5M2.F32.PACK_AB_MERGE_C R5, RZ, R0, RZ ;  /* 0x00000000ff05723e */ /* 0x002fe200048060ff */
[----:B---3--:R-:W-:Y:S01]  /*e180*/  FMUL R0, R222, UR24 ;  /* 0x00000018de007c20 */ /* 0x008fe20008400000 */
[----:B------:R-:W-:Y:S01]  /*e190*/  ISETP.LT.OR P6, PT, R34, 0xc2, !P1 ;  /* 0x000000c22200780c */ /* 0x000fe20004fc1670 */
[----:B------:R-:W3:Y:S01]  /*e1a0*/  LDL.LU R222, [R1+0x20] ;  /* 0x0000200001de7983 */ /* 0x000ee20000300800 */
[----:B--2---:R-:W-:Y:S02]  /*e1b0*/  F2FP.SATFINITE.E5M2.F32.PACK_AB_MERGE_C R11, RZ, R2, RZ ;  /* 0x00000002ff0b723e */ /* 0x004fe400048060ff */
[----:B------:R-:W-:Y:S01]  /*e1c0*/  F2FP.SATFINITE.E5M2.F32.PACK_AB_MERGE_C R13, RZ, R0, RZ ;  /* 0x00000000ff0d723e */ /* 0x000fe200048060ff */
[----:B----4-:R-:W-:Y:S01]  /*e1d0*/  FMUL R0, R224, UR24 ;  /* 0x00000018e0007c20 */ /* 0x010fe20008400000 */
[----:B------:R-:W-:Y:S01]  /*e1e0*/  FMUL R2, R225, UR24 ;  /* 0x00000018e1027c20 */ /* 0x000fe20008400000 */
[----:B------:R-:W2:Y:S04]  /*e1f0*/  LDL.LU R224, [R1+0x24] ;  /* 0x0000240001e07983 */ /* 0x000ea80000300800 */
[----:B------:R-:W4:Y:S01]  /*e200*/  LDL.LU R225, [R1+0x28] ;  /* 0x0000280001e17983 */ /* 0x000f220000300800 */
[----:B------:R-:W-:-:S03]  /*e210*/  FMUL R3, R226, UR24 ;  /* 0x00000018e2037c20 */ /* 0x000fc60008400000 */
[----:B------:R-:W4:Y:S04]  /*e220*/  LDL.LU R226, [R1+0x2c] ;  /* 0x00002c0001e27983 */ /* 0x000f280000300800 */
[----:B------:R-:W4:Y:S04]  /*e230*/  LDL.LU R227, [R1+0x30] ;  /* 0x0000300001e37983 */ /* 0x000f280000300800 */
[----:B------:R-:W-:Y:S01]  /*e240*/  @!P3 STG.E.U8 desc[UR22][R26.64+0xb8], R9 ;  /* 0x0000b8091a00b986 */ /* 0x000fe2000c101116 */
[----:B------:R-:W-:-:S03]  /*e250*/  ISETP.LT.OR P3, PT, R34, 0xc1, !P0 ;  /* 0x000000c12200780c */ /* 0x000fc60004761670 */
[----:B------:R0:W-:Y:S01]  /*e260*/  @!P4 STG.E.U8 desc[UR22][R26.64+0xb9], R7 ;  /* 0x0000b9071a00c986 */ /* 0x0001e2000c101116 */
[----:B------:R-:W-:-:S03]  /*e270*/  ISETP.LT.OR P4, PT, R34, 0xc2, !P0 ;  /* 0x000000c22200780c */ /* 0x000fc60004781670 */
[----:B------:R-:W-:Y:S01]  /*e280*/  @!P5 STG.E.U8 desc[UR22][R24.64+0xc0], R11 ;  /* 0x0000c00b1800d986 */ /* 0x000fe2000c101116 */
[----:B------:R-:W-:-:S03]  /*e290*/  ISETP.LT.OR P5, PT, R34, 0xc9, !P1 ;  /* 0x000000c92200780c */ /* 0x000fc60004fa1670 */
[----:B------:R1:W-:Y:S01]  /*e2a0*/  @!P6 STG.E.U8 desc[UR22][R24.64+0xc1], R5 ;  /* 0x0000c1051800e986 */ /* 0x0003e2000c101116 */
[----:B0-----:R-:W-:-:S03]  /*e2b0*/  F2FP.SATFINITE.E5M2.F32.PACK_AB_MERGE_C R7, RZ, R0, RZ ;  /* 0x00000000ff07723e */ /* 0x001fc600048060ff */
[----:B------:R-:W-:Y:S01]  /*e2c0*/  @!P3 STG.E.U8 desc[UR22][R26.64+0xc0], R13 ;  /* 0x0000c00d1a00b986 */ /* 0x000fe2000c101116 */
[C---:B------:R-:W-:Y:S02]  /*e2d0*/  ISETP.LT.OR P6, PT, R34.reuse, 0xca, !P1 ;  /* 0x000000ca2200780c */ /* 0x040fe40004fc1670 */
[----:B-1----:R-:W-:Y:S01]  /*e2e0*/  F2FP.SATFINITE.E5M2.F32.PACK_AB_MERGE_C R5, RZ, R2, RZ ;  /* 0x00000002ff05723e */ /* 0x002fe200048060ff */
[----:B------:R0:W-:Y:S01]  /*e2f0*/  @!P4 STG.E.U8 desc[UR22][R26.64+0xc1], R7 ;  /* 0x0000c1071a00c986 */ /* 0x0001e2000c101116 */
[C---:B------:R-:W-:Y:S02]  /*e300*/  ISETP.LT.OR P3, PT, R34.reuse, 0xc9, !P0 ;  /* 0x000000c92200780c */ /* 0x040fe40004761670 */
[C---:B------:R-:W-:Y:S01]  /*e310*/  ISETP.LT.OR P4, PT, R34.reuse, 0xca, !P0 ;  /* 0x000000ca2200780c */ /* 0x040fe20004781670 */
[----:B------:R1:W-:Y:S01]  /*e320*/  @!P5 STG.E.U8 desc[UR22][R24.64+0xc8], R5 ;  /* 0x0000c8051800d986 */ /* 0x0003e2000c101116 */
[----:B------:R-:W-:Y:S02]  /*e330*/  ISETP.LT.OR P5, PT, R34, 0xd1, !P1 ;  /* 0x000000d12200780c */ /* 0x000fe40004fa1670 */
[----:B------:R-:W-:-:S02]  /*e340*/  F2FP.SATFINITE.E5M2.F32.PACK_AB_MERGE_C R9, RZ, R3, RZ ;  /* 0x00000003ff09723e */ /* 0x000fc400048060ff */
[----:B------:R-:W-:-:S03]  /*e350*/  F2FP.SATFINITE.E5M2.F32.PACK_AB_MERGE_C R11, RZ, R4, RZ ;  /* 0x00000004ff0b723e */ /* 0x000fc600048060ff */
[----:B------:R1:W-:Y:S04]  /*e360*/  @!P6 STG.E.U8 desc[UR22][R24.64+0xc9], R9 ;  /* 0x0000c9091800e986 */ /* 0x0003e8000c101116 */
[----:B------:R-:W-:Y:S01]  /*e370*/  @!P3 STG.E.U8 desc[UR22][R26.64+0xc8], R11 ;  /* 0x0000c80b1a00b986 */ /* 0x000fe2000c101116 */
[----:B------:R-:W-:-:S03]  /*e380*/  FMUL R0, R220, UR24 ;  /* 0x00000018dc007c20 */ /* 0x000fc60008400000 */
[----:B------:R-:W4:Y:S02]  /*e390*/  LDL.LU R220, [R1+0x34] ;  /* 0x0000340001dc7983 */ /* 0x000f240000300800 */
[----:B0-----:R-:W-:Y:S01]  /*e3a0*/  F2FP.SATFINITE.E5M2.F32.PACK_AB_MERGE_C R7, RZ, R0, RZ ;  /* 0x00000000ff07723e */ /* 0x001fe200048060ff */
[----:B------:R-:W-:Y:S02]  /*e3b0*/  FMUL R2, R221, UR24 ;  /* 0x00000018dd027c20 */ /* 0x000fe40008400000 */
[----:B------:R-:W4:Y:S03]  /*e3c0*/  LDL.LU R221, [R1+0x38] ;  /* 0x0000380001dd7983 */ /* 0x000f260000300800 */
[----:B-1----:R-:W-:Y:S01]  /*e3d0*/  F2FP.SATFINITE.E5M2.F32.PACK_AB_MERGE_C R5, RZ, R2, RZ ;  /* 0x00000002ff05723e */ /* 0x002fe200048060ff */
[----:B------:R-:W-:Y:S04]  /*e3e0*/  @!P4 STG.E.U8 desc[UR22][R26.64+0xc9], R7 ;  /* 0x0000c9071a00c986 */ /* 0x000fe8000c101116 */
[----:B------:R0:W-:Y:S01]  /*e3f0*/  @!P5 STG.E.U8 desc[UR22][R24.64+0xd0], R5 ;  /* 0x0000d0051800d986 */ /* 0x0001e2000c101116 */
[----:B------:R-:W-:-:S03]  /*e400*/  FMUL R3, R223, UR24 ;  /* 0x00000018df037c20 */ /* 0x000fc60008400000 */
[----:B------:R-:W4:Y:S02]  /*e410*/  LDL.LU R223, [R1+0x3c] ;  /* 0x00003c0001df7983 */ /* 0x000f240000300800 */
[----:B------:R-:W-:Y:S01]  /*e420*/  F2FP.SATFINITE.E5M2.F32.PACK_AB_MERGE_C R9, RZ, R3, RZ ;  /* 0x00000003ff09723e */ /* 0x000fe200048060ff */
[----:B---3--:R-:W-:Y:S02]  /*e430*/  FMUL R0, R222, UR24 ;  /* 0x00000018de007c20 */ /* 0x008fe40008400000 */
[----:B------:R-:W3:Y:S03]  /*e440*/  LDL.LU R222, [R1+0x40] ;  /* 0x0000400001de7983 */ /* 0x000ee60000300800 */
[----:B------:R-:W-:Y:S01]  /*e450*/  F2FP.SATFINITE.E5M2.F32.PACK_AB_MERGE_C R13, RZ, R0, RZ ;  /* 0x00000000ff0d723e */ /* 0x000fe200048060ff */
[----:B--2---:R-:W-:Y:S02]  /*e460*/  FMUL R2, R224, UR24 ;  /* 0x00000018e0027c20 */ /* 0x004fe40008400000 */
[----:B------:R-:W2:Y:S01]  /*e470*/  LDL.LU R224, [R1+0x44] ;  /* 0x0000440001e07983 */ /* 0x000ea20000300800 */
[----:B----4-:R-:W-:-:S03]  /*e480*/  FMUL R0, R225, UR24 ;  /* 0x00000018e1007c20 */ /* 0x010fc60008400000 */
[----:B------:R-:W4:Y:S01]  /*e490*/  LDL.LU R225, [R1+0x48] ;  /* 0x0000480001e17983 */ /* 0x000f220000300800 */
[----:B------:R-:W-:Y:S01]  /*e4a0*/  FMUL R3, R226, UR24 ;  /* 0x00000018e2037c20 */ /* 0x000fe20008400000 */
[----:B0-----:R-:W-:Y:S02]  /*e4b0*/  F2FP.SATFINITE.E5M2.F32.PACK_AB_MERGE_C R5, RZ, R0, RZ ;  /* 0x00000000ff05723e */ /* 0x001fe400048060ff */
[----:B------:R-:W4:Y:S01]  /*e4c0*/  LDL.LU R226, [R1+0x4c] ;  /* 0x00004c0001e27983 */ /* 0x000f220000300800 */
[----:B------:R-:W-:-:S03]  /*e4d0*/  FMUL R0, R227, UR24 ;  /* 0x00000018e3007c20 */ /* 0x000fc60008400000 */
[----:B------:R-:W4:Y:S01]  /*e4e0*/  LDL.LU R227, [R1+0x50] ;  /* 0x0000500001e37983 */ /* 0x000f220000300800 */
[C---:B------:R-:W-:Y:S02]  /*e4f0*/  ISETP.LT.OR P6, PT, R34.reuse, 0xd2, !P1 ;  /* 0x000000d22200780c */ /* 0x040fe40004fc1670 */
[C---:B------:R-:W-:Y:S01]  /*e500*/  ISETP.LT.OR P4, PT, R34.reuse, 0xd2, !P0 ;  /* 0x000000d22200780c */ /* 0x040fe20004781670 */
[----:B------:R-:W4:Y:S01]  /*e510*/  LDL.LU R218, [R1+0x54] ;  /* 0x0000540001da7983 */ /* 0x000f220000300800 */
[C---:B------:R-:W-:Y:S02]  /*e520*/  ISETP.LT.OR P3, PT, R34.reuse, 0xd1, !P0 ;  /* 0x000000d12200780c */ /* 0x040fe40004761670 */
[----:B------:R-:W-:Y:S02]  /*e530*/  ISETP.LT.OR P5, PT, R34, 0xd9, !P1 ;  /* 0x000000d92200780c */ /* 0x000fe40004fa1670 */
[----:B------:R-:W-:Y:S02]  /*e540*/  F2FP.SATFINITE.E5M2.F32.PACK_AB_MERGE_C R7, RZ, R2, RZ ;  /* 0x00000002ff07723e */ /* 0x000fe400048060ff */
[----:B------:R-:W-:-:S03]  /*e550*/  F2FP.SATFINITE.E5M2.F32.PACK_AB_MERGE_C R11, RZ, R0, RZ ;  /* 0x00000000ff0b723e */ /* 0x000fc600048060ff */
[----:B------:R0:W-:Y:S01]  /*e560*/  @!P6 STG.E.U8 desc[UR22][R24.64+0xd1], R9 ;  /* 0x0000d1091800e986 */ /* 0x0001e2000c101116 */
[----:B------:R-:W-:-:S03]  /*e570*/  ISETP.LT.OR P6, PT, R34, 0xda, !P1 ;  /* 0x000000da2200780c */ /* 0x000fc60004fc1670 */
[----:B------:R-:W-:Y:S01]  /*e580*/  @!P4 STG.E.U8 desc[UR22][R26.64+0xd1], R7 ;  /* 0x0000d1071a00c986 */ /* 0x000fe2000c101116 */
[----:B------:R-:W-:-:S03]  /*e590*/  ISETP.LT.OR P4, PT, R34, 0xda, !P0 ;  /* 0x000000da2200780c */ /* 0x000fc60004781670 */
[----:B------:R-:W-:Y:S01]  /*e5a0*/  @!P3 STG.E.U8 desc[UR22][R26.64+0xd0], R13 ;  /* 0x0000d00d1a00b986 */ /* 0x000fe2000c101116 */
[----:B0-----:R-:W-:-:S03]  /*e5b0*/  F2FP.SATFINITE.E5M2.F32.PACK_AB_MERGE_C R9, RZ, R3, RZ ;  /* 0x00000003ff09723e */ /* 0x001fc600048060ff */
[----:B------:R0:W-:Y:S04]  /*e5c0*/  @!P5 STG.E.U8 desc[UR22][R24.64+0xd8], R5 ;  /* 0x0000d8051800d986 */ /* 0x0001e8000c101116 */
[----:B------:R1:W-:Y:S01]  /*e5d0*/  @!P6 STG.E.U8 desc[UR22][R24.64+0xd9], R9 ;  /* 0x0000d9091800e986 */ /* 0x0003e2000c101116 */
[----:B------:R-:W-:-:S03]  /*e5e0*/  FMUL R0, R220, UR24 ;  /* 0x00000018dc007c20 */ /* 0x000fc60008400000 */
[----:B------:R-:W4:Y:S02]  /*e5f0*/  LDL.LU R220, [R1+0x58] ;  /* 0x0000580001dc7983 */ /* 0x000f240000300800 */
[----:B0-----:R-:W-:Y:S01]  /*e600*/  F2FP.SATFINITE.E5M2.F32.PACK_AB_MERGE_C R5, RZ, R0, RZ ;  /* 0x00000000ff05723e */ /* 0x001fe200048060ff */
[----:B------:R-:W-:Y:S02]  /*e610*/  FMUL R2, R221, UR24 ;  /* 0x00000018dd027c20 */ /* 0x000fe40008400000 */
[----:B------:R-:W4:Y:S03]  /*e620*/  LDL.LU R221, [R1+0x5c] ;  /* 0x00005c0001dd7983 */ /* 0x000f260000300800 */
[----:B------:R-:W-:Y:S01]  /*e630*/  F2FP.SATFINITE.E5M2.F32.PACK_AB_MERGE_C R7, RZ, R2, RZ ;  /* 0x00000002ff07723e */ /* 0x000fe200048060ff */
[----:B------:R0:W-:Y:S01]  /*e640*/  @!P4 STG.E.U8 desc[UR22][R26.64+0xd9], R5 ;  /* 0x0000d9051a00c986 */ /* 0x0001e2000c101116 */
[----:B------:R-:W-:-:S03]  /*e650*/  FMUL R3, R223, UR24 ;  /* 0x00000018df037c20 */ /* 0x000fc60008400000 */
[----:B------:R-:W4:Y:S02]  /*e660*/  LDL.LU R223, [R1+0x60] ;  /* 0x0000600001df7983 */ /* 0x000f240000300800 */
[----:B-1----:R-:W-:Y:S01]  /*e670*/  F2FP.SATFINITE.E5M2.F32.PACK_AB_MERGE_C R9, RZ, R3, RZ ;  /* 0x00000003ff09723e */ /* 0x002fe200048060ff */
[----:B---3--:R-:W-:Y:S02]  /*e680*/  FMUL R4, R222, UR24 ;  /* 0x00000018de047c20 */ /* 0x008fe40008400000 */
[----:B------:R-:W3:Y:S01]  /*e690*/  LDL.LU R222, [R1+0x64] ;  /* 0x0000640001de7983 */ /* 0x000ee20000300800 */
[----:B--2---:R-:W-:-:S03]  /*e6a0*/  FMUL R0, R224, UR24 ;  /* 0x00000018e0007c20 */ /* 0x004fc60008400000 */
[----:B------:R-:W2:Y:S01]  /*e6b0*/  LDL.LU R224, [R1+0x68] ;  /* 0x0000680001e07983 */ /* 0x000ea20000300800 */
[----:B----4-:R-:W-:Y:S01]  /*e6c0*/  FMUL R2, R225, UR24 ;  /* 0x00000018e1027c20 */ /* 0x010fe20008400000 */
[----:B0-----:R-:W-:Y:S02]  /*e6d0*/  F2FP.SATFINITE.E5M2.F32.PACK_AB_MERGE_C R5, RZ, R0, RZ ;  /* 0x00000000ff05723e */ /* 0x001fe400048060ff */
[----:B------:R-:W4:Y:S01]  /*e6e0*/  LDL.LU R225, [R1+0x6c] ;  /* 0x00006c0001e17983 */ /* 0x000f220000300800 */
[----:B------:R-:W-:-:S03]  /*e6f0*/  FMUL R3, R226, UR24 ;  /* 0x00000018e2037c20 */ /* 0x000fc60008400000 */
[----:B------:R-:W4:Y:S01]  /*e700*/  LDL.LU R226, [R1+0x70] ;  /* 0x0000700001e27983 */ /* 0x000f220000300800 */
[----:B------:R-:W-:-:S03]  /*e710*/  FMUL R0, R227, UR24 ;  /* 0x00000018e3007c20 */ /* 0x000fc60008400000 */
[----:B------:R-:W4:Y:S01]  /*e720*/  LDL.LU R227, [R1+0x74] ;  /* 0x0000740001e37983 */ /* 0x000f220000300800 */
[C---:B------:R-:W-:Y:S02]  /*e730*/  ISETP.LT.OR P3, PT, R34.reuse, 0xd9, !P0 ;  /* 0x000000d92200780c */ /* 0x040fe40004761670 */
[C---:B------:R-:W-:Y:S02]  /*e740*/  ISETP.LT.OR P5, PT, R34.reuse, 0xe1, !P1 ;  /* 0x000000e12200780c */ /* 0x040fe40004fa1670 */
[C---:B------:R-:W-:Y:S02]  /*e750*/  ISETP.LT.OR P6, PT, R34.reuse, 0xe2, !P1 ;  /* 0x000000e22200780c */ /* 0x040fe40004fc1670 */
[----:B------:R-:W-:-:S07]  /*e760*/  ISETP.LT.OR P4, PT, R34, 0xe2, !P0 ;  /* 0x000000e22200780c */ /* 0x000fce0004781670 */
[----:B------:R-:W-:Y:S01]  /*e770*/  @!P3 STG.E.U8 desc[UR22][R26.64+0xd8], R11 ;  /* 0x0000d80b1a00b986 */ /* 0x000fe2000c101116 */
[----:B------:R-:W-:-:S03]  /*e780*/  ISETP.LT.OR P3, PT, R34, 0xe1, !P0 ;  /* 0x000000e12200780c */ /* 0x000fc60004761670 */
[----:B------:R0:W-:Y:S01]  /*e790*/  @!P5 STG.E.U8 desc[UR22][R24.64+0xe0], R7 ;  /* 0x0000e0071800d986 */ /* 0x0001e2000c101116 */
[----:B------:R-:W-:-:S03]  /*e7a0*/  ISETP.LT.OR P5, PT, R34, 0xe9, !P1 ;  /* 0x000000e92200780c */ /* 0x000fc60004fa1670 */
[----:B------:R1:W-:Y:S01]  /*e7b0*/  @!P6 STG.E.U8 desc[UR22][R24.64+0xe1], R9 ;  /* 0x0000e1091800e986 */ /* 0x0003e2000c101116 */
[----:B------:R-:W-:Y:S02]  /*e7c0*/  ISETP.LT.OR P6, PT, R34, 0xea, !P1 ;  /* 0x000000ea2200780c */ /* 0x000fe40004fc1670 */
[----:B------:R-:W-:Y:S01]  /*e7d0*/  F2FP.SATFINITE.E5M2.F32.PACK_AB_MERGE_C R13, RZ, R4, RZ ;  /* 0x00000004ff0d723e */ /* 0x000fe200048060ff */
[----:B------:R1:W-:Y:S01]  /*e7e0*/  @!P4 STG.E.U8 desc[UR22][R26.64+0xe1], R5 ;  /* 0x0000e1051a00c986 */ /* 0x0003e2000c101116 */
[----:B0-----:R-:W-:-:S03]  /*e7f0*/  F2FP.SATFINITE.E5M2.F32.PACK_AB_MERGE_C R7, RZ, R2, RZ ;  /* 0x00000002ff07723e */ /* 0x001fc600048060ff */
[----:B------:R-:W-:Y:S01]  /*e800*/  @!P3 STG.E.U8 desc[UR22][R26.64+0xe0], R13 ;  /* 0x0000e00d1a00b986 */ /* 0x000fe2000c101116 */
[----:B-1----:R-:W-:-:S03]  /*e810*/  F2FP.SATFINITE.E5M2.F32.PACK_AB_MERGE_C R9, RZ, R3, RZ ;  /* 0x00000003ff09723e */ /* 0x002fc600048060ff */
[----:B------:R0:W-:Y:S01]  /*e820*/  @!P5 STG.E.U8 desc[UR22][R24.64+0xe8], R7 ;  /* 0x0000e8071800d986 */ /* 0x0001e2000c101116 */
[C---:B------:R-:W-:Y:S02]  /*e830*/  ISETP.LT.OR P3, PT, R34.reuse, 0xe9, !P0 ;  /* 0x000000e92200780c */ /* 0x040fe40004761670 */
[C---:B------:R-:W-:Y:S01]  /*e840*/  ISETP.LT.OR P4, PT, R34.reuse, 0xea, !P0 ;  /* 0x000000ea2200780c */ /* 0x040fe20004781670 */
[----:B------:R1:W-:Y:S01]  /*e850*/  @!P6 STG.E.U8 desc[UR22][R24.64+0xe9], R9 ;  /* 0x0000e9091800e986 */ /* 0x0003e2000c101116 */
[----:B------:R-:W-:Y:S01]  /*e860*/  ISETP.LT.OR P5, PT, R34, 0xf1, !P1 ;  /* 0x000000f12200780c */ /* 0x000fe20004fa1670 */
[----:B------:R-:W-:Y:S01]  /*e870*/  FMUL R2, R218, UR24 ;  /* 0x00000018da027c20 */ /* 0x000fe20008400000 */
[----:B------:R-:W-:Y:S02]  /*e880*/  ISETP.LT.OR P6, PT, R34, 0xf2, !P1 ;  /* 0x000000f22200780c */ /* 0x000fe40004fc1670 */
[----:B------:R-:W-:Y:S02]  /*e890*/  F2FP.SATFINITE.E5M2.F32.PACK_AB_MERGE_C R11, RZ, R0, RZ ;  /* 0x00000000ff0b723e */ /* 0x000fe400048060ff */
[----:B------:R-:W-:-:S03]  /*e8a0*/  F2FP.SATFINITE.E5M2.F32.PACK_AB_MERGE_C R5, RZ, R2, RZ ;  /* 0x00000002ff05723e */ /* 0x000fc600048060ff */
[----:B------:R-:W-:Y:S01]  /*e8b0*/  @!P3 STG.E.U8 desc[UR22][R26.64+0xe8], R11 ;  /* 0x0000e80b1a00b986 */ /* 0x000fe2000c101116 */
[----:B------:R-:W-:-:S03]  /*e8c0*/  ISETP.LT.OR P3, PT, R34, 0xf1, !P0 ;  /* 0x000000f12200780c */ /* 0x000fc60004761670 */
[----:B------:R-:W-:Y:S01]  /*e8d0*/  @!P4 STG.E.U8 desc[UR22][R26.64+0xe9], R5 ;  /* 0x0000e9051a00c986 */ /* 0x000fe2000c101116 */
[C---:B------:R-:W-:Y:S02]  /*e8e0*/  ISETP.LT.OR P4, PT, R34.reuse, 0xf9, !P1 ;  /* 0x000000f92200780c */ /* 0x040fe40004f81670 */
[----:B------:R-:W-:Y:S01]  /*e8f0*/  ISETP.LT.OR P1, PT, R34, 0xfa, !P1 ;  /* 0x000000fa2200780c */ /* 0x000fe20004f21670 */
[----:B------:R-:W-:-:S05]  /*e900*/  FMUL R0, R220, UR24 ;  /* 0x00000018dc007c20 */ /* 0x000fca0008400000 */
[----:B0-----:R-:W-:-:S05]  /*e910*/  F2FP.SATFINITE.E5M2.F32.PACK_AB_MERGE_C R7, RZ, R0, RZ ;  /* 0x00000000ff07723e */ /* 0x001fca00048060ff */
[----:B------:R0:W-:Y:S01]  /*e920*/  @!P5 STG.E.U8 desc[UR22][R24.64+0xf0], R7 ;  /* 0x0000f0071800d986 */ /* 0x0001e2000c101116 */
[----:B------:R-:W-:-:S05]  /*e930*/  FMUL R3, R221, UR24 ;  /* 0x00000018dd037c20 */ /* 0x000fca0008400000 */
[----:B-1----:R-:W-:Y:S02]  /*e940*/  F2FP.SATFINITE.E5M2.F32.PACK_AB_MERGE_C R9, RZ, R3, RZ ;  /* 0x00000003ff09723e */ /* 0x002fe400048060ff */
[----:B------:R-:W-:-:S03]  /*e950*/  ISETP.LT.OR P5, PT, R34, 0xf2, !P0 ;  /* 0x000000f22200780c */ /* 0x000fc600047a1670 */
[----:B------:R1:W-:Y:S01]  /*e960*/  @!P6 STG.E.U8 desc[UR22][R24.64+0xf1], R9 ;  /* 0x0000f1091800e986 */ /* 0x0003e2000c101116 */
[C---:B------:R-:W-:Y:S02]  /*e970*/  ISETP.LT.OR P6, PT, R34.reuse, 0xf9, !P0 ;  /* 0x000000f92200780c */ /* 0x040fe400047c1670 */
[----:B------:R-:W-:Y:S01]  /*e980*/  ISETP.LT.OR P0, PT, R34, 0xfa, !P0 ;  /* 0x000000fa2200780c */ /* 0x000fe20004701670 */
[----:B------:R-:W-:-:S05]  /*e990*/  FMUL R0, R223, UR24 ;  /* 0x00000018df007c20 */ /* 0x000fca0008400000 */
[----:B------:R-:W-:-:S05]  /*e9a0*/  F2FP.SATFINITE.E5M2.F32.PACK_AB_MERGE_C R13, RZ, R0, RZ ;  /* 0x00000000ff0d723e */ /* 0x000fca00048060ff */
[----:B------:R0:W-:Y:S01]  /*e9b0*/  @!P3 STG.E.U8 desc[UR22][R26.64+0xf0], R13 ;  /* 0x0000f00d1a00b986 */ /* 0x0001e2000c101116 */
[----:B---3--:R-:W-:Y:S01]  /*e9c0*/  FMUL R0, R222, UR24 ;  /* 0x00000018de007c20 */ /* 0x008fe20008400000 */
[----:B--2---:R-:W-:Y:S01]  /*e9d0*/  FMUL R2, R224, UR24 ;  /* 0x00000018e0027c20 */ /* 0x004fe20008400000 */
[----:B----4-:R-:W-:-:S03]  /*e9e0*/  FMUL R3, R225, UR24 ;  /* 0x00000018e1037c20 */ /* 0x010fc60008400000 */
[----:B0-----:R-:W-:Y:S01]  /*e9f0*/  F2FP.SATFINITE.E5M2.F32.PACK_AB_MERGE_C R7, RZ, R0, RZ ;  /* 0x00000000ff07723e */ /* 0x001fe200048060ff */
[----:B------:R-:W-:Y:S01]  /*ea00*/  FMUL R4, R226, UR24 ;  /* 0x00000018e2047c20 */ /* 0x000fe20008400000 */
[----:B------:R-:W-:Y:S01]  /*ea10*/  FMUL R5, R227, UR24 ;  /* 0x00000018e3057c20 */ /* 0x000fe20008400000 */
[----:B-1----:R-:W-:Y:S02]  /*ea20*/  F2FP.SATFINITE.E5M2.F32.PACK_AB_MERGE_C R9, RZ, R2, RZ ;  /* 0x00000002ff09723e */ /* 0x002fe400048060ff */
[----:B------:R-:W-:Y:S02]  /*ea30*/  F2FP.SATFINITE.E5M2.F32.PACK_AB_MERGE_C R3, RZ, R3, RZ ;  /* 0x00000003ff03723e */ /* 0x000fe400048060ff */
[----:B------:R-:W-:Y:S02]  /*ea40*/  F2FP.SATFINITE.E5M2.F32.PACK_AB_MERGE_C R11, RZ, R4, RZ ;  /* 0x00000004ff0b723e */ /* 0x000fe400048060ff */
[----:B------:R-:W-:Y:S01]  /*ea50*/  F2FP.SATFINITE.E5M2.F32.PACK_AB_MERGE_C R5, RZ, R5, RZ ;  /* 0x00000005ff05723e */ /* 0x000fe200048060ff */
[----:B------:R0:W-:Y:S04]  /*ea60*/  @!P5 STG.E.U8 desc[UR22][R26.64+0xf1], R7 ;  /* 0x0000f1071a00d986 */ /* 0x0001e8000c101116 */
[----:B------:R0:W-:Y:S04]  /*ea70*/  @!P4 STG.E.U8 desc[UR22][R24.64+0xf8], R9 ;  /* 0x0000f8091800c986 */ /* 0x0001e8000c101116 */
[----:B------:R0:W-:Y:S04]  /*ea80*/  @!P1 STG.E.U8 desc[UR22][R24.64+0xf9], R3 ;  /* 0x0000f90318009986 */ /* 0x0001e8000c101116 */
[----:B------:R0:W-:Y:S04]  /*ea90*/  @!P6 STG.E.U8 desc[UR22][R26.64+0xf8], R11 ;  /* 0x0000f80b1a00e986 */ /* 0x0001e8000c101116 */
[----:B------:R0:W-:Y:S02]  /*eaa0*/  @!P0 STG.E.U8 desc[UR22][R26.64+0xf9], R5 ;  /* 0x0000f9051a008986 */ /* 0x0001e4000c101116 */
.L_x_298:
[----:B------:R-:W-:Y:S05]  /*eab0*/  BSYNC B0 ;  /* 0x0000000000007941 */ /* 0x000fea0003800000 */
.L_x_40:
[----:B------:R-:W2:Y:S01]  /*eac0*/  LDL.LU R22, [R1+0x84] ;  /* 0x0000840001167983 */ /* 0x000ea20000300800 */
[----:B0-----:R-:W-:Y:S01]  /*ead0*/  IMAD.U32 R3, RZ, RZ, UR18 ;  /* 0x00000012ff037e24 */ /* 0x001fe2000f8e00ff */
[----:B------:R-:W-:Y:S02]  /*eae0*/  ULDC.64 UR6, c[0x0][0x650] ;  /* 0x0001940000067ab9 */ /* 0x000fe40000000a00 */
[----:B------:R-:W3:Y:S01]  /*eaf0*/  LDL.LU R19, [R1+0x88] ;  /* 0x0000880001137983 */ /* 0x000ee20000300800 */
[----:B-----5:R-:W-:Y:S01]  /*eb00*/  IMAD.U32 R0, RZ, RZ, UR20 ;  /* 0x00000014ff007e24 */ /* 0x020fe2000f8e00ff */
[----:B------:R0:W-:Y:S01]  /*eb10*/  SYNCS.ARRIVE.TRANS64.A1T0 RZ, [R3+UR29], RZ ;  /* 0x000000ff03ff79a7 */ /* 0x0001e2000810001d */
[----:B------:R-:W-:Y:S02]  /*eb20*/  IMAD.U32 R2, RZ, RZ, UR20 ;  /* 0x00000014ff027e24 */ /* 0x000fe4000f8e00ff */
[----:B------:R-:W-:Y:S02]  /*eb30*/  IMAD.MOV.U32 R4, RZ, RZ, -0x1 ;  /* 0xffffffffff047424 */ /* 0x000fe400078e00ff */
[----:B0-----:R-:W-:Y:S01]  /*eb40*/  IMAD.U32 R3, RZ, RZ, UR15 ;  /* 0x0000000fff037e24 */ /* 0x001fe2000f8e00ff */
[----:B---3--:R-:W-:-:S02]  /*eb50*/  LEA R19, P0, R0, R19, 0x1 ;  /* 0x0000001300137211 */ /* 0x008fc400078008ff */
[----:B------:R-:W-:Y:S02]  /*eb60*/  PRMT R0, RZ, 0x7610, R0 ;  /* 0x00007610ff007816 */ /* 0x000fe40000000000 */
[----:B--2---:R-:W-:Y:S01]  /*eb70*/  LEA.HI.X R22, R2, R22, R3, 0x1, P0 ;  /* 0x0000001602167211 */ /* 0x004fe200000f0c03 */
[----:B------:R-:W-:Y:S01]  /*eb80*/  IMAD.MOV.U32 R2, RZ, RZ, -0x1 ;  /* 0xffffffffff027424 */ /* 0x000fe200078e00ff */
[----:B------:R0:W-:Y:S01]  /*eb90*/  STL [R1+0x88], R19 ;  /* 0x0000881301007387 */ /* 0x0001e20000100800 */
[----:B------:R-:W-:Y:S01]  /*eba0*/  IMAD.MOV.U32 R3, RZ, RZ, -0x1 ;  /* 0xffffffffff037424 */ /* 0x000fe200078e00ff */
[----:B------:R-:W-:Y:S02]  /*ebb0*/  ISETP.GE.U32.AND P0, PT, R19, UR6, PT ;  /* 0x0000000613007c0c */ /* 0x000fe4000bf06070 */
[----:B------:R0:W-:Y:S02]  /*ebc0*/  STL [R1+0x84], R22 ;  /* 0x0000841601007387 */ /* 0x0001e40000100800 */
[----:B------:R-:W-:-:S02]  /*ebd0*/  ISETP.GE.U32.AND.EX P0, PT, R22, UR7, PT, P0 ;  /* 0x0000000716007c0c */ /* 0x000fc4000bf06100 */
[----:B------:R0:W-:Y:S04]  /*ebe0*/  STL [R1+0x8c], R4 ;  /* 0x00008c0401007387 */ /* 0x0001e80000100800 */
[----:B------:R0:W-:Y:S04]  /*ebf0*/  STL [R1+0x7c], R2 ;  /* 0x00007c0201007387 */ /* 0x0001e80000100800 */
[----:B------:R0:W-:Y:S03]  /*ec00*/  STL [R1+0x90], R3 ;  /* 0x0000900301007387 */ /* 0x0001e60000100800 */
[----:B------:R-:W-:Y:S05]  /*ec10*/  @P0 BRA `(.L_x_299) ;  /* 0x0000000400740947 */ /* 0x000fea0003800000 */
[----:B------:R-:W2:Y:S01]  /*ec20*/  S2R R14, SR_CTAID.X ;  /* 0x00000000000e7919 */ /* 0x000ea20000002500 */
[----:B------:R-:W3:Y:S01]  /*ec30*/  LDC.64 R8, c[0x0][0x628] ;  /* 0x00018a00ff087b82 */ /* 0x000ee20000000a00 */
[----:B------:R-:W-:Y:S01]  /*ec40*/  ULDC UR6, c[0x0][0x150] ;  /* 0x0000540000067ab9 */ /* 0x000fe20000000800 */
[----:B------:R-:W-:Y:S01]  /*ec50*/  IMAD.MOV.U32 R6, RZ, RZ, R19 ;  /* 0x000000ffff067224 */ /* 0x000fe200078e0013 */
[----:B------:R-:W0:Y:S01]  /*ec60*/  S2R R16, SR_CTAID.Y ;  /* 0x0000000000107919 */ /* 0x000e220000002600 */
[----:B------:R-:W-:-:S04]  /*ec70*/  IMAD.MOV.U32 R7, RZ, RZ, R22 ;  /* 0x000000ffff077224 */ /* 0x000fc800078e0016 */
[----:B------:R-:W0:Y:S08]  /*ec80*/  LDC R17, c[0x0][0x144] ;  /* 0x00005100ff117b82 */ /* 0x000e300000000800 */
[----:B------:R-:W0:Y:S08]  /*ec90*/  LDC R10, c[0x0][0x630] ;  /* 0x00018c00ff0a7b82 */ /* 0x000e300000000800 */
[----:B------:R-:W0:Y:S01]  /*eca0*/  LDC.64 R12, c[0x0][0x620] ;  /* 0x00018800ff0c7b82 */ /* 0x000e220000000a00 */
[----:B---3--:R-:W-:-:S04]  /*ecb0*/  ISETP.NE.U32.AND P0, PT, R8, RZ, PT ;  /* 0x000000ff0800720c */ /* 0x008fc80003f05070 */
[----:B------:R-:W-:Y:S02]  /*ecc0*/  ISETP.NE.AND.EX P0, PT, R9, RZ, PT, P0 ;  /* 0x000000ff0900720c */ /* 0x000fe40003f05300 */
[----:B--2---:R-:W-:-:S05]  /*ecd0*/  I2FP.F32.U32 R0, R14 ;  /* 0x0000000e00007245 */ /* 0x004fca0000201000 */
[----:B------:R-:W-:-:S04]  /*ece0*/  FMUL R0, R0, UR6 ;  /* 0x0000000600007c20 */ /* 0x000fc80008400000 */
[----:B------:R2:W3:Y:S02]  /*ecf0*/  F2I.U32.TRUNC.NTZ R15, R0 ;  /* 0x00000000000f7305 */ /* 0x0004e4000020f000 */
[----:B------:R-:W-:Y:S05]  /*ed00*/  @!P0 BRA `(.L_x_300) ;  /* 0x0000000000288947 */ /* 0x000fea0003800000 */
[----:B--2---:R-:W2:Y:S02]  /*ed10*/  LDC R0, c[0x0][0x634] ;  /* 0x00018d00ff007b82 */ /* 0x004ea40000000800 */
[----:B--2---:R-:W-:-:S05]  /*ed20*/  IADD3 R7, P0, R19, R0, RZ ;  /* 0x0000000013077210 */ /* 0x004fca0007f1e0ff */
[----:B------:R-:W-:-:S04]  /*ed30*/  IMAD.X R11, RZ, RZ, R22, P0 ;  /* 0x000000ffff0b7224 */ /* 0x000fc800000e0616 */
[----:B0-----:R-:W-:-:S04]  /*ed40*/  IMAD.WIDE.U32 R2, R11, R8, RZ ;  /* 0x000000080b027225 */ /* 0x001fc800078e00ff */
[----:B------:R-:W-:-:S04]  /*ed50*/  IMAD.WIDE.U32 R4, P0, R7, R9, R2 ;  /* 0x0000000907047225 */ /* 0x000fc80007800002 */
[----:B------:R-:W-:-:S04]  /*ed60*/  IMAD.WIDE.U32 R2, R7, R8, RZ ;  /* 0x0000000807027225 */ /* 0x000fc800078e00ff */
[----:B------:R-:W-:Y:S01]  /*ed70*/  IMAD.X R7, RZ, RZ, RZ, P0 ;  /* 0x000000ffff077224 */ /* 0x000fe200000e06ff */
[----:B------:R-:W-:Y:S01]  /*ed80*/  IADD3 RZ, P0, R3, R4, RZ ;  /* 0x0000000403ff7210 */ /* 0x000fe20007f1e0ff */
[----:B------:R-:W-:-:S04]  /*ed90*/  IMAD.MOV.U32 R6, RZ, RZ, R5 ;  /* 0x000000ffff067224 */ /* 0x000fc800078e0005 */
[----:B------:R-:W-:-:S08]  /*eda0*/  IMAD.WIDE.U32.X R6, R11, R9, R6, P0 ;  /* 0x000000090b067225 */ /* 0x000fd000000e0406 */
.L_x_300:
[-CC-:B0-----:R-:W-:Y:S01]  /*edb0*/  SHF.R.U64 R11, R6, R10.reuse, R7.reuse ;  /* 0x0000000a060b7219 */ /* 0x181fe20000001207 */
[----:B------:R-:W0:Y:S01]  /*edc0*/  LDC.64 R20, c[0x0][0x640] ;  /* 0x00019000ff147b82 */ /* 0x000e220000000a00 */
[----:B--2---:R-:W-:Y:S01]  /*edd0*/  SHF.R.U32.HI R0, RZ, R10, R7 ;  /* 0x0000000aff007219 */ /* 0x004fe20000011607 */
[----:B------:R-:W-:Y:S01]  /*ede0*/  IMAD.MOV.U32 R2, RZ, RZ, R19 ;  /* 0x000000ffff027224 */ /* 0x000fe200078e0013 */
[----:B------:R-:W-:Y:S01]  /*edf0*/  IADD3 R5, P0, RZ, -R11, RZ ;  /* 0x8000000bff057210 */ /* 0x000fe20007f1e0ff */
[----:B---3--:R-:W-:Y:S01]  /*ee00*/  IMAD.MOV R15, RZ, RZ, -R15 ;  /* 0x000000ffff0f7224 */ /* 0x008fe200078e0a0f */
[----:B------:R-:W-:Y:S01]  /*ee10*/  ULDC UR6, c[0x0][0x154] ;  /* 0x0000550000067ab9 */ /* 0x000fe20000000800 */
[----:B------:R-:W-:Y:S02]  /*ee20*/  IMAD.MOV.U32 R7, RZ, RZ, 0x1 ;  /* 0x00000001ff077424 */ /* 0x000fe400078e00ff */
[----:B------:R-:W2:Y:S01]  /*ee30*/  LDC R4, c[0x0][0x618] ;  /* 0x00018600ff047b82 */ /* 0x000ea20000000800 */
[----:B------:R-:W-:-:S02]  /*ee40*/  IMAD.X R3, RZ, RZ, ~R0, P0 ;  /* 0x000000ffff037224 */ /* 0x000fc400000e0e00 */
[----:B------:R-:W-:Y:S02]  /*ee50*/  IMAD R17, R17, R15, R14 ;  /* 0x0000000f11117224 */ /* 0x000fe400078e020e */
[-C--:B------:R-:W-:Y:S02]  /*ee60*/  IMAD R0, R3, R12.reuse, RZ ;  /* 0x0000000c03007224 */ /* 0x080fe400078e02ff */
[----:B------:R-:W-:Y:S01]  /*ee70*/  IMAD.MOV.U32 R3, RZ, RZ, R22 ;  /* 0x000000ffff037224 */ /* 0x000fe200078e0016 */
[----:B------:R-:W3:Y:S01]  /*ee80*/  LDC R6, c[0x0][0x608] ;  /* 0x00018200ff067b82 */ /* 0x000ee20000000800 */
[----:B------:R-:W-:-:S04]  /*ee90*/  IMAD.WIDE.U32 R2, R5, R12, R2 ;  /* 0x0000000c05027225 */ /* 0x000fc800078e0002 */
[----:B------:R-:W-:-:S03]  /*eea0*/  IMAD R5, R5, R13, R0 ;  /* 0x0000000d05057224 */ /* 0x000fc600078e0200 */
[----:B------:R-:W5:Y:S01]  /*eeb0*/  LDC R18, c[0x0][0x658] ;  /* 0x00019600ff127b82 */ /* 0x000f620000000800 */
[----:B------:R-:W-:Y:S01]  /*eec0*/  I2FP.F32.U32 R0, R16 ;  /* 0x0000001000007245 */ /* 0x000fe20000201000 */
[----:B------:R-:W-:Y:S01]  /*eed0*/  IMAD.IADD R3, R3, 0x1, R5 ;  /* 0x0000000103037824 */ /* 0x000fe200078e0205 */
[----:B0-----:R-:W-:Y:S01]  /*eee0*/  ISETP.NE.U32.AND P0, PT, R20, RZ, PT ;  /* 0x000000ff1400720c */ /* 0x001fe20003f05070 */
[----:B------:R-:W-:Y:S02]  /*eef0*/  IMAD.MOV.U32 R5, RZ, RZ, -0x1 ;  /* 0xffffffffff057424 */ /* 0x000fe400078e00ff */
[----:B------:R-:W-:Y:S02]  /*ef00*/  FMUL R0, R0, UR6 ;  /* 0x0000000600007c20 */ /* 0x000fe40008400000 */
[----:B------:R-:W0:Y:S01]  /*ef10*/  LDC R15, c[0x0][0x148] ;  /* 0x00005200ff0f7b82 */ /* 0x000e220000000800 */
[----:B--2---:R-:W-:Y:S01]  /*ef20*/  SHF.R.U64 R10, R2, R4, R3 ;  /* 0x00000004020a7219 */ /* 0x004fe20000001203 */
[----:B------:R2:W0:Y:S01]  /*ef30*/  F2I.U32.TRUNC.NTZ R13, R0 ;  /* 0x00000000000d7305 */ /* 0x000422000020f000 */
[----:B------:R-:W-:-:S02]  /*ef40*/  ISETP.NE.AND.EX P0, PT, R21, RZ, PT, P0 ;  /* 0x000000ff1500720c */ /* 0x000fc40003f05300 */
[----:B------:R-:W-:-:S03]  /*ef50*/  SHF.R.U32.HI R3, RZ, R4, R3 ;  /* 0x00000004ff037219 */ /* 0x000fc60000011603 */
[----:B------:R-:W0:Y:S01]  /*ef60*/  LDC R14, c[0x0][0x600] ;  /* 0x00018000ff0e7b82 */ /* 0x000e220000000800 */
[-CC-:B---3--:R-:W-:Y:S02]  /*ef70*/  SHF.R.U64 R8, R10, R6.reuse, R3.reuse ;  /* 0x000000060a087219 */ /* 0x188fe40000001203 */
[----:B------:R-:W-:-:S05]  /*ef80*/  SHF.R.U32.HI R3, RZ, R6, R3 ;  /* 0x00000006ff037219 */ /* 0x000fca0000011603 */
[----:B------:R-:W3:Y:S01]  /*ef90*/  LDC R22, c[0x0][0x648] ;  /* 0x00019200ff167b82 */ /* 0x000ee20000000800 */
[-CC-:B-----5:R-:W-:Y:S02]  /*efa0*/  SHF.R.U64 R12, R8, R18.reuse, R3.reuse ;  /* 0x00000012080c7219 */ /* 0x1a0fe40000001203 */
[-C--:B------:R-:W-:Y:S02]  /*efb0*/  SHF.L.U32 R5, R5, R18.reuse, RZ ;  /* 0x0000001205057219 */ /* 0x080fe400000006ff */
[-C--:B------:R-:W-:Y:S01]  /*efc0*/  SHF.R.U32.HI R3, RZ, R18.reuse, R3 ;  /* 0x00000012ff037219 */ /* 0x080fe20000011603 */
[----:B------:R-:W-:Y:S01]  /*efd0*/  IMAD.MOV.U32 R2, RZ, RZ, R12 ;  /* 0x000000ffff027224 */ /* 0x000fe200078e000c */
[----:B------:R-:W-:Y:S01]  /*efe0*/  SHF.L.U32 R18, R7, R18, RZ ;  /* 0x0000001207127219 */ /* 0x000fe200000006ff */
[----:B------:R-:W0:Y:S01]  /*eff0*/  LDC R23, c[0x0][0x638] ;  /* 0x00018e00ff177b82 */ /* 0x000e220000000800 */
[----:B------:R-:W-:-:S07]  /*f000*/  LOP3.LUT R19, RZ, R5, RZ, 0x33, !PT ;  /* 0x00000005ff137212 */ /* 0x000fce00078e33ff */
[----:B------:R-:W0:Y:S01]  /*f010*/  LDC R24, c[0x0][0x610] ;  /* 0x00018400ff187b82 */ /* 0x000e220000000800 */
[----:B--2---:R-:W-:Y:S05]  /*f020*/  @!P0 BRA `(.L_x_301) ;  /* 0x0000000000288947 */ /* 0x004fea0003800000 */
[----:B------:R-:W2:Y:S02]  /*f030*/  LDC R7, c[0x0][0x64c] ;  /* 0x00019300ff077b82 */ /* 0x000ea40000000800 */
[----:B--2---:R-:W-:-:S05]  /*f040*/  IADD3 R7, P0, R12, R7, RZ ;  /* 0x000000070c077210 */ /* 0x004fca0007f1e0ff */
        /* <DEDUP_REMOVED lines=8> */
.L_x_301:
[----:B---3--:R-:W-:Y:S01]  /*f0d0*/  SHF.R.U64 R0, R2, R22, R3 ;  /* 0x0000001602007219 */ /* 0x008fe20000001203 */
[----:B0-----:R-:W-:Y:S01]  /*f0e0*/  VIADD R7, R14, 0xffffffff ;  /* 0xffffffff0e077836 */ /* 0x001fe20000000000 */
[----:B------:R-:W-:Y:S01]  /*f0f0*/  LOP3.LUT R5, R8, R19, RZ, 0xc0, !PT ;  /* 0x0000001308057212 */ /* 0x000fe200078ec0ff */
[----:B------:R-:W-:Y:S02]  /*f100*/  IMAD.MOV R13, RZ, RZ, -R13 ;  /* 0x000000ffff0d7224 */ /* 0x000fe400078e0a0d */
[----:B------:R-:W-:Y:S02]  /*f110*/  IMAD.MOV R3, RZ, RZ, -R0 ;  /* 0x000000ffff037224 */ /* 0x000fe400078e0a00 */
[----:B------:R-:W-:Y:S01]  /*f120*/  IMAD R2, R18, R0, R5 ;  /* 0x0000000012027224 */ /* 0x000fe200078e0205 */
[----:B------:R-:W-:Y:S01]  /*f130*/  LOP3.LUT R5, R10, R7, RZ, 0xc0, !PT ;  /* 0x000000070a057212 */ /* 0x000fe200078ec0ff */
[----:B------:R-:W-:Y:S02]  /*f140*/  @P2 IMAD R17, R15, R13, R16 ;  /* 0x0000000d0f112224 */ /* 0x000fe400078e0210 */
[----:B------:R-:W-:-:S02]  /*f150*/  IMAD R0, R3, R23, R12 ;  /* 0x0000001703007224 */ /* 0x000fc400078e020c */
[----:B------:R-:W-:Y:S02]  /*f160*/  IMAD.MOV.U32 R4, RZ, RZ, 0x1 ;  /* 0x00000001ff047424 */ /* 0x000fe400078e00ff */
[----:B------:R-:W-:Y:S02]  /*f170*/  IMAD R2, R2, R24, R17 ;  /* 0x0000001802027224 */ /* 0x000fe400078e0211 */
[----:B------:R-:W-:Y:S01]  /*f180*/  IMAD R3, R0, R14, R5 ;  /* 0x0000000e00037224 */ /* 0x000fe200078e0205 */
[----:B------:R-:W-:-:S04]  /*f190*/  PRMT R0, R4, 0x7610, R0 ;  /* 0x0000761004007816 */ /* 0x000fc80000000000 */
[----:B------:R-:W-:Y:S02]  /*f1a0*/  SEL R4, R3, R2, !P2 ;  /* 0x0000000203047207 */ /* 0x000fe40005000000 */
[----:B------:R-:W-:-:S03]  /*f1b0*/  SEL R2, R2, R3, !P2 ;  /* 0x0000000302027207 */ /* 0x000fc60005000000 */
[----:B------:R2:W-:Y:S04]  /*f1c0*/  STL [R1+0x90], R4 ;  /* 0x0000900401007387 */ /* 0x0005e80000100800 */
[----:B------:R2:W-:Y:S04]  /*f1d0*/  STL [R1+0x7c], R11 ;  /* 0x00007c0b01007387 */ /* 0x0005e80000100800 */
[----:B------:R2:W-:Y:S02]  /*f1e0*/  STL [R1+0x8c], R2 ;  /* 0x00008c0201007387 */ /* 0x0005e40000100800 */
.L_x_299:
[----:B------:R-:W-:Y:S01]  /*f1f0*/  LOP3.LUT P0, RZ, R0, 0xff, RZ, 0xc0, !PT ;  /* 0x000000ff00ff7812 */ /* 0x000fe2000780c0ff */
[----:B------:R-:W-:-:S12]  /*f200*/  ULOP3.LUT UR30, UR30, 0x1, URZ, 0x3c, !UPT ;  /* 0x000000011e1e7892 */ /* 0x000fd8000f8e3c3f */
[----:B------:R-:W-:Y:S05]  /*f210*/  @P0 BRA `(.L_x_302) ;  /* 0xffffff2400a80947 */ /* 0x000fea000383ffff */
[----:B------:R-:W-:Y:S05]  /*f220*/  EXIT ;  /* 0x000000000000794d */ /* 0x000fea0003800000 */
.L_x_18:
[----:B------:R-:W-:-:S08]  /*f230*/  ISETP.NE.AND P0, PT, RZ, UR6, PT ;  /* 0x00000006ff007c0c */ /* 0x000fd0000bf05270 */
[----:B0123--:R-:W0:-:S00]  /*f240*/  USETMAXREG.DEALLOC.CTAPOOL 0x28 ;  /* 0x00000028000079c8 */ /* 0x00fe0000080e0500 */
[----:B------:R-:W-:Y:S05]  /*f250*/  @P0 EXIT ;  /* 0x000000000000094d */ /* 0x000fea0003800000 */
[----:B0-----:R-:W-:Y:S01]  /*f260*/  LOP3.LUT P0, RZ, R0, 0xff, RZ, 0xc0, !PT ;  /* 0x000000ff00ff7812 */ /* 0x001fe2000780c0ff */
[----:B------:R-:W-:Y:S02]  /*f270*/  IMAD.MOV.U32 R0, RZ, RZ, 0x1 ;  /* 0x00000001ff007424 */ /* 0x000fe400078e00ff */
[----:B------:R-:W-:-:S10]  /*f280*/  IMAD.MOV.U32 R10, RZ, RZ, RZ ;  /* 0x000000ffff0a7224 */ /* 0x000fd400078e00ff */
[----:B------:R-:W-:Y:S05]  /*f290*/  @!P0 BRA `(.L_x_303) ;  /* 0x0000000c00608947 */ /* 0x000fea0003800000 */
[----:B------:R-:W0:Y:S01]  /*f2a0*/  S2R R8, SR_CgaCtaId ;  /* 0x0000000000087919 */ /* 0x000e220000008800 */
[----:B------:R-:W-:Y:S01]  /*f2b0*/  LOP3.LUT P0, RZ, R2, 0x1f, RZ, 0xc0, !PT ;  /* 0x0000001f02ff7812 */ /* 0x000fe2000780c0ff */
[----:B------:R-:W-:Y:S01]  /*f2c0*/  ULDC UR5, c[0x0][0x658] ;  /* 0x0001960000057ab9 */ /* 0x000fe20000000800 */
[----:B------:R-:W-:Y:S01]  /*f2d0*/  UMOV UR6, 0xffffffff ;  /* 0xffffffff00067882 */ /* 0x000fe20000000000 */
[----:B------:R-:W-:Y:S01]  /*f2e0*/  BSSY B0, `(.L_x_303) ;  /* 0x00000d3000007945 */ /* 0x000fe20003800000 */
[----:B------:R-:W-:Y:S01]  /*f2f0*/  USHF.L.U32 UR6, UR6, UR5, URZ ;  /* 0x0000000506067299 */ /* 0x000fe2000800063f */
[C---:B------:R-:W-:Y:S01]  /*f300*/  ISETP.NE.AND P3, PT, R3.reuse, RZ, PT ;  /* 0x000000ff0300720c */ /* 0x040fe20003f65270 */
[----:B------:R-:W-:Y:S01]  /*f310*/  IMAD.MOV.U32 R11, RZ, RZ, 0x1 ;  /* 0x00000001ff0b7424 */ /* 0x000fe200078e00ff */
[----:B------:R-:W-:Y:S01]  /*f320*/  ISETP.NE.OR P0, PT, R3, RZ, !P0 ;  /* 0x000000ff0300720c */ /* 0x000fe20004705670 */
[----:B------:R-:W-:Y:S01]  /*f330*/  IMAD.MOV.U32 R0, RZ, RZ, 0x1 ;  /* 0x00000001ff007424 */ /* 0x000fe200078e00ff */
[----:B------:R-:W-:Y:S01]  /*f340*/  ULDC UR4, c[0x0][0x600] ;  /* 0x0001800000047ab9 */ /* 0x000fe20000000800 */
[----:B------:R-:W-:Y:S01]  /*f350*/  IMAD.MOV.U32 R10, RZ, RZ, RZ ;  /* 0x000000ffff0a7224 */ /* 0x000fe200078e00ff */
[----:B------:R-:W-:Y:S01]  /*f360*/  UMOV UR7, 0x1 ;  /* 0x0000000100077882 */ /* 0x000fe20000000000 */
[----:B------:R-:W-:-:S02]  /*f370*/  UIADD3 UR26, UR14, 0x1, URZ ;  /* 0x000000010e1a7890 */ /* 0x000fc4000fffe03f */
[----:B------:R-:W-:Y:S02]  /*f380*/  ULOP3.LUT UR27, UR13, 0x2, URZ, 0xfc, !UPT ;  /* 0x000000020d1b7892 */ /* 0x000fe4000f8efc3f */
[----:B------:R-:W-:Y:S02]  /*f390*/  UIADD3 UR4, UR4, -0x1, URZ ;  /* 0xffffffff04047890 */ /* 0x000fe4000fffe03f */
[----:B------:R-:W-:Y:S02]  /*f3a0*/  USHF.L.U32 UR22, UR7, UR5, URZ ;  /* 0x0000000507167299 */ /* 0x000fe4000800063f */
[----:B------:R-:W-:Y:S01]  /*f3b0*/  ULOP3.LUT UR19, URZ, UR6, URZ, 0x33, !UPT ;  /* 0x000000063f137292 */ /* 0x000fe2000f8e333f */
[----:B------:R-:W-:Y:S01]  /*f3c0*/  ULDC.64 UR24, c[0x0][0x198] ;  /* 0x0000660000187ab9 */ /* 0x000fe20000000a00 */
[C---:B0-----:R-:W-:Y:S02]  /*f3d0*/  IMAD.SHL.U32 R9, R8.reuse, 0x80, RZ ;  /* 0x0000008008097824 */ /* 0x041fe400078e00ff */
[----:B------:R-:W-:-:S03]  /*f3e0*/  IMAD.SHL.U32 R8, R8, 0x2000, RZ ;  /* 0x0000200008087824 */ /* 0x000fc600078e00ff */
[----:B------:R-:W-:Y:S02]  /*f3f0*/  LOP3.LUT R9, R9, 0x80, RZ, 0xc0, !PT ;  /* 0x0000008009097812 */ /* 0x000fe400078ec0ff */
[----:B------:R-:W-:-:S07]  /*f400*/  LOP3.LUT R8, R8, 0x2000, RZ, 0xc0, !PT ;  /* 0x0000200008087812 */ /* 0x000fce00078ec0ff */
.L_x_315:
[----:B------:R-:W-:-:S03]  /*f410*/  UMOV UR5, 0xffffffff ;  /* 0xffffffff00057882 */ /* 0x000fc60000000000 */
[----:B01----:R-:W-:Y:S05]  /*f420*/  BRA.DIV UR5, `(.L_x_304) ;  /* 0x0000001605247947 */ /* 0x003fea000b800000 */
[----:B------:R-:W-:-:S13]  /*f430*/  ELECT P1, URZ, PT ;  /* 0x00000000003f782f */ /* 0x000fda0003820000 */
.L_x_335:
[----:B------:R-:W0:Y:S01]  /*f440*/  LDC R2, c[0x0][0x28c] ;  /* 0x0000a300ff027b82 */ /* 0x000e220000000800 */
[----:B------:R-:W-:Y:S01]  /*f450*/  BSSY B1, `(.L_x_305) ;  /* 0x000003d000017945 */ /* 0x000fe20003800000 */
[----:B0-----:R-:W-:-:S13]  /*f460*/  ISETP.LT.OR P1, PT, R2, 0x1, !P1 ;  /* 0x000000010200780c */ /* 0x001fda0004f21670 */
[----:B------:R-:W-:Y:S05]  /*f470*/  @P1 BRA `(.L_x_306) ;  /* 0x0000000000e81947 */ /* 0x000fea0003800000 */
[----:B------:R-:W2:Y:S04]  /*f480*/  LDL.LU R4, [R1+0x90] ;  /* 0x0000900001047983 */ /* 0x000ea80000300800 */
[----:B------:R-:W3:Y:S01]  /*f490*/  LDL.LU R3, [R1+0x8c] ;  /* 0x00008c0001037983 */ /* 0x000ee20000300800 */
[----:B------:R-:W-:Y:S02]  /*f4a0*/  IMAD.MOV.U32 R14, RZ, RZ, RZ ;  /* 0x000000ffff0e7224 */ /* 0x000fe400078e00ff */
[----:B------:R-:W-:Y:S02]  /*f4b0*/  IMAD.U32 R15, RZ, RZ, UR26 ;  /* 0x0000001aff0f7e24 */ /* 0x000fe4000f8e00ff */
[----:B------:R-:W-:Y:S02]  /*f4c0*/  IMAD.MOV.U32 R2, RZ, RZ, R0 ;  /* 0x000000ffff027224 */ /* 0x000fe400078e0000 */
[----:B--2---:R-:W-:-:S02]  /*f4d0*/  IMAD R6, R4, 0x100, R9 ;  /* 0x0000010004067824 */ /* 0x004fc400078e0209 */
[----:B---3--:R-:W-:Y:S02]  /*f4e0*/  IMAD.SHL.U32 R7, R3, 0x40, RZ ;  /* 0x0000004003077824 */ /* 0x008fe400078e00ff */
[----:B------:R-:W-:-:S07]  /*f4f0*/  IMAD.MOV.U32 R3, RZ, RZ, R10 ;  /* 0x000000ffff037224 */ /* 0x000fce00078e000a */
.L_x_310:
[----:B------:R-:W0:Y:S01]  /*f500*/  S2R R5, SR_CgaCtaId ;  /* 0x0000000000057919 */ /* 0x000e220000008800 */
[----:B------:R-:W-:-:S04]  /*f510*/  MOV R4, 0x400 ;  /* 0x0000040000047802 */ /* 0x000fc80000000f00 */
[----:B0-----:R-:W-:Y:S02]  /*f520*/  LEA R12, R5, R4, 0x18 ;  /* 0x00000004050c7211 */ /* 0x001fe400078ec0ff */
[----:B------:R-:W-:Y:S01]  /*f530*/  SHF.L.U32 R4, R2, 0x1f, RZ ;  /* 0x0000001f02047819 */ /* 0x000fe200000006ff */
[----:B------:R-:W0:Y:S02]  /*f540*/  @!P3 LDC R5, c[0x0][0x500] ;  /* 0x00014000ff05bb82 */ /* 0x000e240000000800 */
[----:B------:R-:W-:-:S04]  /*f550*/  IMAD R13, R3, 0x8, R12 ;  /* 0x00000008030d7824 */ /* 0x000fc800078e020c */
[----:B------:R-:W1:Y:S02]  /*f560*/  SYNCS.PHASECHK.TRANS64.TRYWAIT P1, [R13+URZ+0x58], R4 ;  /* 0x000058040d0075a7 */ /* 0x000e64000802017f */
[----:B-1----:R-:W-:Y:S05]  /*f570*/  @!P1 BRA `(.L_x_307) ;  /* 0x0000001000f09947 */ /* 0x002fea0003800000 */
.L_x_336:
[----:B------:R-:W-:Y:S01]  /*f580*/  UPRMT UR5, UR27, 0x9910, URZ ;  /* 0x000099101b057896 */ /* 0x000fe2000800003f */
[----:B0-----:R0:W-:Y:S03]  /*f590*/  @!P3 SYNCS.ARRIVE.TRANS64 RZ, [R13+URZ], R5 ;  /* 0x000000050dffb9a7 */ /* 0x0011e6000800003f */
[----:B------:R-:W-:-:S06]  /*f5a0*/  UISETP.NE.AND UP0, UPT, UR5, 0x2, UPT ;  /* 0x000000020500788c */ /* 0x000fcc000bf05270 */
[----:B------:R-:W-:-:S13]  /*f5b0*/  PLOP3.LUT P1, PT, PT, PT, UP0, 0x80, 0x0 ;  /* 0x000000000000781c */ /* 0x000fda0003f2f008 */
[----:B0-----:R-:W-:Y:S05]  /*f5c0*/  @P1 BRA `(.L_x_308) ;  /* 0x0000000000041947 */ /* 0x001fea0003800000 */
[----:B------:R-:W-:Y:S01]  /*f5d0*/  BPT.TRAP 0x1 ;  /* 0x000000040000795c */ /* 0x000fe20000300000 */
.L_x_308:
[----:B------:R-:W-:Y:S05]  /*f5e0*/  @P0 BRA `(.L_x_309) ;  /* 0x0000000000040947 */ /* 0x000fea0003800000 */
[----:B------:R-:W-:Y:S01]  /*f5f0*/  BPT.TRAP 0x1 ;  /* 0x000000040000795c */ /* 0x000fe20000300000 */
.L_x_309:
[----:B------:R-:W2:Y:S01]  /*f600*/  LDL R16, [R1+0x7c] ;  /* 0x00007c0001107983 */ /* 0x000ea20000100800 */
[C---:B-1----:R-:W-:Y:S01]  /*f610*/  IMAD R4, R3.reuse, 0x1000, R12 ;  /* 0x0000100003047824 */ /* 0x042fe200078e020c */
[----:B------:R-:W-:Y:S01]  /*f620*/  R2UR UR18, R12 ;  /* 0x000000000c1272ca */ /* 0x000fe200000e0000 */
[----:B------:R-:W-:Y:S01]  /*f630*/  IMAD R5, R3, 0x4000, R8 ;  /* 0x0000400003057824 */ /* 0x000fe200078e0208 */
[----:B------:R-:W-:Y:S01]  /*f640*/  R2UR UR9, R13 ;  /* 0x000000000d0972ca */ /* 0x000fe200000e0000 */
[----:B------:R-:W-:Y:S01]  /*f650*/  VIADD R15, R15, 0xffffffff ;  /* 0xffffffff0f0f7836 */ /* 0x000fe20000000000 */
[----:B------:R-:W-:Y:S01]  /*f660*/  R2UR UR5, R4 ;  /* 0x00000000040572ca */ /* 0x000fe200000e0000 */
[----:B------:R-:W-:Y:S01]  /*f670*/  UIADD3 UR6, UP0, UR24, 0xf0, URZ ;  /* 0x000000f018067890 */ /* 0x000fe2000ff1e03f */
[----:B------:R-:W-:Y:S01]  /*f680*/  R2UR UR8, R5 ;  /* 0x00000000050872ca */ /* 0x000fe200000e0000 */
[----:B------:R-:W-:Y:S01]  /*f690*/  UIADD3 UR28, UP1, UR24, 0x1f0, URZ ;  /* 0x000001f0181c7890 */ /* 0x000fe2000ff3e03f */
[----:B------:R-:W-:Y:S01]  /*f6a0*/  R2UR UR11, R7 ;  /* 0x00000000070b72ca */ /* 0x000fe200000e0000 */
[----:B------:R-:W-:Y:S01]  /*f6b0*/  UIADD3.X UR7, URZ, UR25, URZ, UP0, !UPT ;  /* 0x000000193f077290 */ /* 0x000fe200087fe43f */
[----:B------:R-:W-:Y:S01]  /*f6c0*/  R2UR UR10, R14 ;  /* 0x000000000e0a72ca */ /* 0x000fe200000e0000 */
[----:B------:R-:W-:Y:S01]  /*f6d0*/  VIADD R3, R3, 0x1 ;  /* 0x0000000103037836 */ /* 0x000fe20000000000 */
[----:B------:R-:W-:Y:S01]  /*f6e0*/  R2UR UR23, R6 ;  /* 0x00000000061772ca */ /* 0x000fe200000e0000 */
[----:B------:R-:W-:Y:S01]  /*f6f0*/  UIADD3.X UR29, URZ, UR25, URZ, UP1, !UPT ;  /* 0x000000193f1d7290 */ /* 0x000fe20008ffe43f */
[----:B------:R-:W-:Y:S01]  /*f700*/  ISETP.GT.AND P4, PT, R15, 0x1, PT ;  /* 0x000000010f00780c */ /* 0x000fe20003f84270 */
[----:B------:R-:W-:Y:S01]  /*f710*/  UMOV UR16, 0x0 ;  /* 0x0000000000107882 */ /* 0x000fe20000000000 */
[----:B------:R-:W-:Y:S01]  /*f720*/  UMOV UR17, 0x10000000 ;  /* 0x1000000000117882 */ /* 0x000fe20000000000 */
[----:B------:R-:W-:Y:S01]  /*f730*/  UIADD3 UR5, UR5, 0x180, URZ ;  /* 0x0000018005057890 */ /* 0x000fe2000fffe03f */
[----:B------:R-:W-:Y:S01]  /*f740*/  ISETP.NE.AND P1, PT, R3, 0xb, PT ;  /* 0x0000000b0300780c */ /* 0x000fe20003f25270 */
[----:B------:R-:W-:Y:S01]  /*f750*/  UIADD3 UR18, UR18, 0xb180, UR8 ;  /* 0x0000b18012127890 */ /* 0x000fe2000fffe008 */
[----:B------:R-:W-:Y:S01]  /*f760*/  VIADD R14, R14, 0x40 ;  /* 0x000000400e0e7836 */ /* 0x000fe20000000000 */
[----:B------:R-:W-:Y:S01]  /*f770*/  UMOV UR30, 0x30000 ;  /* 0x00030000001e7882 */ /* 0x000fe20000000000 */
[----:B------:R-:W-:-:S02]  /*f780*/  SEL R5, RZ, 0x1, P1 ;  /* 0x00000001ff057807 */ /* 0x000fc40000800000 */
[----:B------:R-:W-:Y:S01]  /*f790*/  UMOV UR8, UR5 ;  /* 0x0000000500087c82 */ /* 0x000fe20008000000 */
[----:B------:R-:W-:Y:S02]  /*f7a0*/  SEL R3, R3, RZ, P1 ;  /* 0x000000ff03037207 */ /* 0x000fe40000800000 */
[----:B------:R-:W-:Y:S02]  /*f7b0*/  LOP3.LUT R2, R2, R5, RZ, 0x3c, !PT ;  /* 0x0000000502027212 */ /* 0x000fe400078e3cff */
[----:B--2---:R-:W-:-:S13]  /*f7c0*/  R2UR UR12, R16 ;  /* 0x00000000100c72ca */ /* 0x004fda00000e0000 */
[----:B------:R0:W-:Y:S02]  /*f7d0*/  UTMALDG.3D [UR8], [UR6], desc[UR16] ;  /* 0x00001008060075b4 */ /* 0x0001e40008011000 */
[----:B0-----:R-:W-:Y:S01]  /*f7e0*/  UMOV UR11, UR23 ;  /* 0x00000017000b7c82 */ /* 0x001fe20008000000 */
[----:B------:R-:W-:Y:S02]  /*f7f0*/  UMOV UR8, UR18 ;  /* 0x0000001200087c82 */ /* 0x000fe40008000000 */
[----:B------:R0:W-:Y:S02]  /*f800*/  UTMALDG.3D.MULTICAST [UR8], [UR28], UR30, desc[UR16] ;  /* 0x000010081c0073b4 */ /* 0x0001e4000801181e */
[----:B0-----:R-:W-:Y:S05]  /*f810*/  @P4 BRA `(.L_x_310) ;  /* 0xfffffffc00384947 */ /* 0x001fea000383ffff */
.L_x_306:
[----:B------:R-:W-:Y:S05]  /*f820*/  BSYNC B1 ;  /* 0x0000000000017941 */ /* 0x000fea0003800000 */
.L_x_305:
[----:B------:R-:W2:Y:S01]  /*f830*/  LDL.LU R17, [R1+0x84] ;  /* 0x0000840001117983 */ /* 0x000ea20000300800 */
[----:B------:R-:W-:Y:S01]  /*f840*/  LOP3.LUT P5, RZ, R11, 0xff, RZ, 0xc0, !PT ;  /* 0x000000ff0bff7812 */ /* 0x000fe200078ac0ff */
[----:B------:R-:W-:Y:S01]  /*f850*/  VIADD R10, R10, UR14 ;  /* 0x0000000e0a0a7c36 */ /* 0x000fe20008000000 */
[----:B------:R-:W-:Y:S01]  /*f860*/  UISETP.GE.U32.AND UP0, UPT, UR14, 0xb, UPT ;  /* 0x0000000b0e00788c */ /* 0x000fe2000bf06070 */
[----:B------:R-:W3:Y:S01]  /*f870*/  LDL.LU R16, [R1+0x88] ;  /* 0x0000880001107983 */ /* 0x000ee20000300800 */
[----:B------:R-:W-:Y:S01]  /*f880*/  IMAD.U32 R5, RZ, RZ, UR14 ;  /* 0x0000000eff057e24 */ /* 0x000fe2000f8e00ff */
[----:B------:R-:W-:Y:S01]  /*f890*/  ULDC.64 UR6, c[0x0][0x650] ;  /* 0x0001940000067ab9 */ /* 0x000fe20000000a00 */
[----:B------:R-:W-:Y:S01]  /*f8a0*/  ISETP.GT.U32.AND P1, PT, R10, 0xa, PT ;  /* 0x0000000a0a00780c */ /* 0x000fe20003f24070 */
[----:B------:R-:W-:Y:S01]  /*f8b0*/  BSSY B1, `(.L_x_311) ;  /* 0x0000073000017945 */ /* 0x000fe20003800000 */
[----:B------:R-:W-:Y:S02]  /*f8c0*/  PLOP3.LUT P4, PT, PT, PT, UP0, 0x80, 0x0 ;  /* 0x000000000000781c */ /* 0x000fe40003f8f008 */
[----:B------:R-:W-:-:S02]  /*f8d0*/  ISETP.LT.U32.AND P1, PT, R5, 0xb, P1 ;  /* 0x0000000b0500780c */ /* 0x000fc40000f21070 */
[----:B------:R-:W-:Y:S01]  /*f8e0*/  PRMT R11, RZ, 0x7610, R11 ;  /* 0x00007610ff0b7816 */ /* 0x000fe2000000000b */
[----:B------:R-:W0:Y:S01]  /*f8f0*/  @P5 S2R R3, SR_CgaCtaId ;  /* 0x0000000000035919 */ /* 0x000e220000008800 */
[----:B------:R-:W-:-:S04]  /*f900*/  @P5 MOV R2, 0x400 ;  /* 0x0000040000025802 */ /* 0x000fc80000000f00 */
[----:B0-----:R-:W-:Y:S01]  /*f910*/  @P5 LEA R4, R3, R2, 0x18 ;  /* 0x0000000203045211 */ /* 0x001fe200078ec0ff */
[----:B------:R-:W-:-:S03]  /*f920*/  IMAD.WIDE.U32 R2, R10, -0x45d1745d, RZ ;  /* 0xba2e8ba30a027825 */ /* 0x000fc600078e00ff */
[----:B------:R0:W-:Y:S02]  /*f930*/  @P5 SYNCS.ARRIVE.TRANS64.A1T0 RZ, [R4+URZ+0xe8], RZ ;  /* 0x0000e8ff04ff59a7 */ /* 0x0001e4000810003f */
[----:B------:R-:W-:Y:S02]  /*f940*/  SHF.R.U32.HI R5, RZ, 0x3, R3 ;  /* 0x00000003ff057819 */ /* 0x000fe40000011603 */
[----:B------:R-:W-:Y:S02]  /*f950*/  SEL R3, RZ, 0x1, !P1 ;  /* 0x00000001ff037807 */ /* 0x000fe40004800000 */
[----:B------:R-:W-:Y:S01]  /*f960*/  PRMT R2, RZ, 0x7610, R2 ;  /* 0x00007610ff027816 */ /* 0x000fe20000000002 */
[----:B------:R-:W-:Y:S01]  /*f970*/  IMAD R10, R5, -0xb, R10 ;  /* 0xfffffff5050a7824 */ /* 0x000fe200078e020a */
[----:B------:R-:W-:Y:S01]  /*f980*/  LOP3.LUT R0, R0, R3, RZ, 0x3c, !PT ;  /* 0x0000000300007212 */ /* 0x000fe200078e3cff */
[----:B0-----:R-:W-:Y:S02]  /*f990*/  IMAD.MOV.U32 R4, RZ, RZ, -0x1 ;  /* 0xffffffffff047424 */ /* 0x001fe400078e00ff */
[----:B------:R-:W-:Y:S01]  /*f9a0*/  IMAD.MOV.U32 R3, RZ, RZ, -0x1 ;  /* 0xffffffffff037424 */ /* 0x000fe200078e00ff */
[----:B------:R-:W-:Y:S01]  /*f9b0*/  @P4 LOP3.LUT R0, R0, 0x1, R5, 0x78, !PT ;  /* 0x0000000100004812 */ /* 0x000fe200078e7805 */
[----:B------:R-:W-:Y:S01]  /*f9c0*/  IMAD.MOV.U32 R5, RZ, RZ, -0x1 ;  /* 0xffffffffff057424 */ /* 0x000fe200078e00ff */
[----:B---3--:R-:W-:-:S04]  /*f9d0*/  IADD3 R16, P5, R16, UR20, RZ ;  /* 0x0000001410107c10 */ /* 0x008fc8000ffbe0ff */
[----:B--2---:R-:W-:Y:S01]  /*f9e0*/  IADD3.X R17, R17, UR15, RZ, P5, !PT ;  /* 0x0000000f11117c10 */ /* 0x004fe2000affe4ff */
[----:B------:R0:W-:Y:S01]  /*f9f0*/  STL [R1+0x88], R16 ;  /* 0x0000881001007387 */ /* 0x0001e20000100800 */
[----:B------:R-:W-:-:S03]  /*fa00*/  ISETP.GE.U32.AND P1, PT, R16, UR6, PT ;  /* 0x0000000610007c0c */ /* 0x000fc6000bf26070 */
[----:B------:R0:W-:Y:S01]  /*fa10*/  STL [R1+0x84], R17 ;  /* 0x0000841101007387 */ /* 0x0001e20000100800 */
[----:B------:R-:W-:-:S03]  /*fa20*/  ISETP.GE.U32.AND.EX P1, PT, R17, UR7, PT, P1 ;  /* 0x0000000711007c0c */ /* 0x000fc6000bf26110 */
[----:B------:R0:W-:Y:S04]  /*fa30*/  STL [R1+0x8c], R5 ;  /* 0x00008c0501007387 */ /* 0x0001e80000100800 */
[----:B------:R0:W-:Y:S04]  /*fa40*/  STL [R1+0x90], R4 ;  /* 0x0000900401007387 */ /* 0x0001e80000100800 */
[----:B------:R0:W-:Y:S02]  /*fa50*/  STL [R1+0x7c], R3 ;  /* 0x00007c0301007387 */ /* 0x0001e40000100800 */
[----:B------:R-:W-:Y:S05]  /*fa60*/  @P1 BRA `(.L_x_312) ;  /* 0x00000004005c1947 */ /* 0x000fea0003800000 */
[----:B------:R-:W-:Y:S01]  /*fa70*/  ULDC.64 UR6, c[0x0][0x628] ;  /* 0x00018a0000067ab9 */ /* 0x000fe20000000a00 */
[----:B------:R-:W1:Y:S01]  /*fa80*/  S2R R13, SR_CTAID.X ;  /* 0x00000000000d7919 */ /* 0x000e620000002500 */
[----:B------:R-:W-:Y:S01]  /*fa90*/  ISETP.NE.U32.AND P1, PT, RZ, UR6, PT ;  /* 0x00000006ff007c0c */ /* 0x000fe2000bf25070 */
[----:B------:R-:W-:Y:S01]  /*faa0*/  ULDC UR8, c[0x0][0x630] ;  /* 0x00018c0000087ab9 */ /* 0x000fe20000000800 */
[----:B------:R-:W-:Y:S01]  /*fab0*/  IMAD.MOV.U32 R2, RZ, RZ, R16 ;  /* 0x000000ffff027224 */ /* 0x000fe200078e0010 */
[----:B------:R-:W2:Y:S01]  /*fac0*/  S2R R12, SR_CTAID.Y ;  /* 0x00000000000c7919 */ /* 0x000ea20000002600 */
[----:B------:R-:W-:Y:S01]  /*fad0*/  ISETP.NE.AND.EX P1, PT, RZ, UR7, PT, P1 ;  /* 0x00000007ff007c0c */ /* 0x000fe2000bf25310 */
[----:B0-----:R-:W-:-:S12]  /*fae0*/  IMAD.MOV.U32 R3, RZ, RZ, R17 ;  /* 0x000000ffff037224 */ /* 0x001fd800078e0011 */
[----:B------:R-:W-:Y:S05]  /*faf0*/  @!P1 BRA `(.L_x_313) ;  /* 0x0000000000289947 */ /* 0x000fea0003800000 */
[----:B------:R-:W-:Y:S02]  /*fb00*/  ULDC UR5, c[0x0][0x634] ;  /* 0x00018d0000057ab9 */ /* 0x000fe40000000800 */
[----:B------:R-:W-:-:S05]  /*fb10*/  IADD3 R7, P1, R16, UR5, RZ ;  /* 0x0000000510077c10 */ /* 0x000fca000ff3e0ff */
[----:B------:R-:W-:-:S04]  /*fb20*/  IMAD.X R15, RZ, RZ, R17, P1 ;  /* 0x000000ffff0f7224 */ /* 0x000fc800008e0611 */
[----:B------:R-:W-:-:S04]  /*fb30*/  IMAD.WIDE.U32 R4, R15, UR6, RZ ;  /* 0x000000060f047c25 */ /* 0x000fc8000f8e00ff */
[----:B------:R-:W-:-:S04]  /*fb40*/  IMAD.WIDE.U32 R4, P1, R7, UR7, R4 ;  /* 0x0000000707047c25 */ /* 0x000fc8000f820004 */
[----:B------:R-:W-:-:S04]  /*fb50*/  IMAD.WIDE.U32 R6, R7, UR6, RZ ;  /* 0x0000000607067c25 */ /* 0x000fc8000f8e00ff */
[----:B------:R-:W-:Y:S01]  /*fb60*/  IMAD.X R3, RZ, RZ, RZ, P1 ;  /* 0x000000ffff037224 */ /* 0x000fe200008e06ff */
[----:B------:R-:W-:Y:S01]  /*fb70*/  IADD3 RZ, P1, R7, R4, RZ ;  /* 0x0000000407ff7210 */ /* 0x000fe20007f3e0ff */
[----:B------:R-:W-:-:S04]  /*fb80*/  IMAD.MOV.U32 R2, RZ, RZ, R5 ;  /* 0x000000ffff027224 */ /* 0x000fc800078e0005 */
[----:B------:R-:W-:-:S08]  /*fb90*/  IMAD.WIDE.U32.X R2, R15, UR7, R2, P1 ;  /* 0x000000070f027c25 */ /* 0x000fd000088e0402 */
.L_x_313:
[--C-:B------:R-:W-:Y:S01]  /*fba0*/  SHF.R.U64 R6, R2, UR8, R3.reuse ;  /* 0x0000000802067c19 */ /* 0x100fe20008001203 */
[----:B------:R-:W-:Y:S01]  /*fbb0*/  ULDC.64 UR6, c[0x0][0x620] ;  /* 0x0001880000067ab9 */ /* 0x000fe20000000a00 */
[----:B------:R-:W-:Y:S01]  /*fbc0*/  SHF.R.U32.HI R2, RZ, UR8, R3 ;  /* 0x00000008ff027c19 */ /* 0x000fe20008011603 */
[----:B------:R-:W-:Y:S01]  /*fbd0*/  IMAD.MOV.U32 R3, RZ, RZ, R17 ;  /* 0x000000ffff037224 */ /* 0x000fe200078e0011 */
[----:B------:R-:W-:Y:S01]  /*fbe0*/  IADD3 R5, P1, RZ, -R6, RZ ;  /* 0x80000006ff057210 */ /* 0x000fe20007f3e0ff */
[----:B------:R-:W-:Y:S01]  /*fbf0*/  ULDC UR5, c[0x0][0x150] ;  /* 0x0000540000057ab9 */ /* 0x000fe20000000800 */
[----:B-1----:R-:W-:Y:S01]  /*fc00*/  I2FP.F32.U32 R7, R13 ;  /* 0x0000000d00077245 */ /* 0x002fe20000201000 */
[----:B------:R-:W0:Y:S01]  /*fc10*/  LDC R18, c[0x0][0x144] ;  /* 0x00005100ff127b82 */ /* 0x000e220000000800 */
[----:B------:R-:W-:Y:S01]  /*fc20*/  ULDC.64 UR8, c[0x0][0x640] ;  /* 0x0001900000087ab9 */ /* 0x000fe20000000a00 */
[----:B------:R-:W-:Y:S01]  /*fc30*/  IMAD.X R2, RZ, RZ, ~R2, P1 ;  /* 0x000000ffff027224 */ /* 0x000fe200008e0e02 */
[----:B------:R-:W-:-:S03]  /*fc40*/  ISETP.NE.U32.AND P1, PT, RZ, UR8, PT ;  /* 0x00000008ff007c0c */ /* 0x000fc6000bf25070 */
[----:B------:R-:W-:Y:S01]  /*fc50*/  IMAD R4, R2, UR6, RZ ;  /* 0x0000000602047c24 */ /* 0x000fe2000f8e02ff */
[----:B------:R-:W-:Y:S01]  /*fc60*/  ISETP.NE.AND.EX P1, PT, RZ, UR9, PT, P1 ;  /* 0x00000009ff007c0c */ /* 0x000fe2000bf25310 */
[----:B------:R-:W-:Y:S01]  /*fc70*/  IMAD.MOV.U32 R2, RZ, RZ, R16 ;  /* 0x000000ffff027224 */ /* 0x000fe200078e0010 */
[----:B------:R-:W1:Y:S03]  /*fc80*/  LDC R15, c[0x0][0x148] ;  /* 0x00005200ff0f7b82 */ /* 0x000e660000000800 */
[----:B------:R-:W-:Y:S01]  /*fc90*/  IMAD.WIDE.U32 R2, R5, UR6, R2 ;  /* 0x0000000605027c25 */ /* 0x000fe2000f8e0002 */
[----:B------:R-:W-:-:S03]  /*fca0*/  ULDC UR6, c[0x0][0x154] ;  /* 0x0000550000067ab9 */ /* 0x000fc60000000800 */
[----:B------:R-:W-:Y:S02]  /*fcb0*/  IMAD R5, R5, UR7, R4 ;  /* 0x0000000705057c24 */ /* 0x000fe4000f8e0204 */
[----:B------:R-:W-:Y:S01]  /*fcc0*/  FMUL R4, R7, UR5 ;  /* 0x0000000507047c20 */ /* 0x000fe20008400000 */
[----:B------:R-:W-:Y:S01]  /*fcd0*/  ULDC UR5, c[0x0][0x618] ;  /* 0x0001860000057ab9 */ /* 0x000fe20000000800 */
[----:B------:R-:W-:Y:S01]  /*fce0*/  ULDC UR7, c[0x0][0x608] ;  /* 0x0001820000077ab9 */ /* 0x000fe20000000800 */
[----:B------:R-:W-:-:S03]  /*fcf0*/  IMAD.IADD R3, R3, 0x1, R5 ;  /* 0x0000000103037824 */ /* 0x000fc600078e0205 */
[----:B------:R-:W3:Y:S02]  /*fd00*/  F2I.U32.TRUNC.NTZ R4, R4 ;  /* 0x0000000400047305 */ /* 0x000ee4000020f000 */
[----:B------:R-:W-:Y:S02]  /*fd10*/  SHF.R.U64 R7, R2, UR5, R3 ;  /* 0x0000000502077c19 */ /* 0x000fe40008001203 */
[----:B--2---:R-:W-:-:S05]  /*fd20*/  I2FP.F32.U32 R2, R12 ;  /* 0x0000000c00027245 */ /* 0x004fca0000201000 */
[----:B------:R-:W-:Y:S01]  /*fd30*/  FMUL R5, R2, UR6 ;  /* 0x0000000602057c20 */ /* 0x000fe20008400000 */
[----:B------:R-:W-:Y:S01]  /*fd40*/  SHF.R.U32.HI R2, RZ, UR5, R3 ;  /* 0x00000005ff027c19 */ /* 0x000fe20008011603 */
[----:B------:R-:W-:Y:S02]  /*fd50*/  ULDC UR5, c[0x0][0x658] ;  /* 0x0001960000057ab9 */ /* 0x000fe40000000800 */
[----:B------:R2:W4:Y:S01]  /*fd60*/  F2I.U32.TRUNC.NTZ R17, R5 ;  /* 0x0000000500117305 */ /* 0x000522000020f000 */
[--C-:B------:R-:W-:Y:S02]  /*fd70*/  SHF.R.U64 R16, R7, UR7, R2.reuse ;  /* 0x0000000707107c19 */ /* 0x100fe40008001202 */
[----:B------:R-:W-:Y:S01]  /*fd80*/  SHF.R.U32.HI R3, RZ, UR7, R2 ;  /* 0x00000007ff037c19 */ /* 0x000fe20008011602 */
[----:B---3--:R-:W-:-:S03]  /*fd90*/  IMAD.MOV R2, RZ, RZ, -R4 ;  /* 0x000000ffff027224 */ /* 0x008fc600078e0a04 */
[----:B------:R-:W-:Y:S01]  /*fda0*/  SHF.R.U64 R14, R16, UR5, R3 ;  /* 0x00000005100e7c19 */ /* 0x000fe20008001203 */
[----:B0-----:R-:W-:Y:S01]  /*fdb0*/  IMAD R18, R18, R2, R13 ;  /* 0x0000000212127224 */ /* 0x001fe200078e020d */
[----:B------:R-:W-:-:S03]  /*fdc0*/  SHF.R.U32.HI R4, RZ, UR5, R3 ;  /* 0x00000005ff047c19 */ /* 0x000fc60008011603 */
[----:B------:R-:W-:Y:S02]  /*fdd0*/  IMAD.MOV.U32 R2, RZ, RZ, R14 ;  /* 0x000000ffff027224 */ /* 0x000fe400078e000e */
[----:B------:R-:W-:Y:S01]  /*fde0*/  IMAD.MOV.U32 R3, RZ, RZ, R4 ;  /* 0x000000ffff037224 */ /* 0x000fe200078e0004 */
[----:B--2-4-:R-:W-:Y:S06]  /*fdf0*/  @!P1 BRA `(.L_x_314) ;  /* 0x0000000000289947 */ /* 0x014fec0003800000 */
[----:B------:R-:W-:Y:S02]  /*fe00*/  ULDC UR5, c[0x0][0x64c] ;  /* 0x0001930000057ab9 */ /* 0x000fe40000000800 */
[----:B------:R-:W-:-:S05]  /*fe10*/  IADD3 R3, P1, R14, UR5, RZ ;  /* 0x000000050e037c10 */ /* 0x000fca000ff3e0ff */
[----:B------:R-:W-:-:S04]  /*fe20*/  IMAD.X R13, RZ, RZ, R4, P1 ;  /* 0x000000ffff0d7224 */ /* 0x000fc800008e0604 */
[----:B------:R-:W-:-:S04]  /*fe30*/  IMAD.WIDE.U32 R4, R13, UR8, RZ ;  /* 0x000000080d047c25 */ /* 0x000fc8000f8e00ff */
[----:B------:R-:W-:-:S04]  /*fe40*/  IMAD.WIDE.U32 R4, P1, R3, UR9, R4 ;  /* 0x0000000903047c25 */ /* 0x000fc8000f820004 */
[----:B------:R-:W-:-:S04]  /*fe50*/  IMAD.WIDE.U32 R2, R3, UR8, RZ ;  /* 0x0000000803027c25 */ /* 0x000fc8000f8e00ff */
[----:B------:R-:W-:Y:S01]  /*fe60*/  IMAD.MOV.U32 R2, RZ, RZ, R5 ;  /* 0x000000ffff027224 */ /* 0x000fe200078e0005 */
[----:B------:R-:W-:Y:S01]  /*fe70*/  IADD3 RZ, P4, R3, R4, RZ ;  /* 0x0000000403ff7210 */ /* 0x000fe20007f9e0ff */
[----:B------:R-:W-:-:S04]  /*fe80*/  IMAD.X R3, RZ, RZ, RZ, P1 ;  /* 0x000000ffff037224 */ /* 0x000fc800008e06ff */
[----:B------:R-:W-:-:S08]  /*fe90*/  IMAD.WIDE.U32.X R2, R13, UR9, R2, P4 ;  /* 0x000000090d027c25 */ /* 0x000fd0000a0e0402 */
.L_x_314:
[----:B------:R-:W-:Y:S01]  /*fea0*/  ULDC UR5, c[0x0][0x648] ;  /* 0x0001920000057ab9 */ /* 0x000fe20000000800 */
[----:B------:R-:W-:Y:S01]  /*feb0*/  LOP3.LUT R16, R16, UR19, RZ, 0xc0, !PT ;  /* 0x0000001310107c12 */ /* 0x000fe2000f8ec0ff */
[----:B------:R-:W-:Y:S01]  /*fec0*/  IMAD.MOV R17, RZ, RZ, -R17 ;  /* 0x000000ffff117224 */ /* 0x000fe200078e0a11 */
[----:B------:R-:W-:Y:S01]  /*fed0*/  SHF.R.U64 R3, R2, UR5, R3 ;  /* 0x0000000502037c19 */ /* 0x000fe20008001203 */
[----:B------:R-:W-:Y:S01]  /*fee0*/  ULDC UR5, c[0x0][0x638] ;  /* 0x00018e0000057ab9 */ /* 0x000fe20000000800 */
[----:B------:R-:W-:Y:S01]  /*fef0*/  LOP3.LUT R7, R7, UR4, RZ, 0xc0, !PT ;  /* 0x0000000407077c12 */ /* 0x000fe2000f8ec0ff */
[----:B-1----:R-:W-:Y:S01]  /*ff00*/  @P2 IMAD R18, R15, R17, R12 ;  /* 0x000000110f122224 */ /* 0x002fe200078e020c */
[----:B------:R-:W-:Y:S01]  /*ff10*/  ULDC UR6, c[0x0][0x610] ;  /* 0x0001840000067ab9 */ /* 0x000fe20000000800 */
[----:B------:R-:W-:Y:S02]  /*ff20*/  IMAD.MOV R5, RZ, RZ, -R3 ;  /* 0x000000ffff057224 */ /* 0x000fe400078e0a03 */
[----:B------:R-:W-:-:S02]  /*ff30*/  IMAD R3, R3, UR22, R16 ;  /* 0x0000001603037c24 */ /* 0x000fc4000f8e0210 */
[----:B------:R-:W-:Y:S01]  /*ff40*/  IMAD R14, R5, UR5, R14 ;  /* 0x00000005050e7c24 */ /* 0x000fe2000f8e020e */
[----:B------:R-:W-:Y:S01]  /*ff50*/  ULDC UR5, c[0x0][0x600] ;  /* 0x0001800000057ab9 */ /* 0x000fe20000000800 */
[----:B------:R-:W-:Y:S02]  /*ff60*/  IMAD R3, R3, UR6, R18 ;  /* 0x0000000603037c24 */ /* 0x000fe4000f8e0212 */
[----:B------:R-:W-:Y:S02]  /*ff70*/  IMAD R14, R14, UR5, R7 ;  /* 0x000000050e0e7c24 */ /* 0x000fe4000f8e0207 */
[----:B------:R-:W-:-:S03]  /*ff80*/  IMAD.MOV.U32 R2, RZ, RZ, 0x1 ;  /* 0x00000001ff027424 */ /* 0x000fc600078e00ff */
[----:B------:R-:W-:Y:S02]  /*ff90*/  SEL R4, R14, R3, !P2 ;  /* 0x000000030e047207 */ /* 0x000fe40005000000 */
[----:B------:R-:W-:-:S03]  /*ffa0*/  SEL R3, R3, R14, !P2 ;  /* 0x0000000e03037207 */ /* 0x000fc60005000000 */
[----:B------:R1:W-:Y:S04]  /*ffb0*/  STL [R1+0x90], R4 ;  /* 0x0000900401007387 */ /* 0x0003e80000100800 */
[----:B------:R1:W-:Y:S04]  /*ffc0*/  STL [R1+0x7c], R6 ;  /* 0x00007c0601007387 */ /* 0x0003e80000100800 */
[----:B------:R1:W-:Y:S02]  /*ffd0*/  STL [R1+0x8c], R3 ;  /* 0x00008c0301007387 */ /* 0x0003e40000100800 */
.L_x_312:
[----:B------:R-:W-:Y:S05]  /*ffe0*/  BSYNC B1 ;  /* 0x0000000000017941 */ /* 0x000fea0003800000 */
.L_x_311:
[----:B------:R-:W-:-:S13]  /*fff0*/  LOP3.LUT P1, RZ, R2, 0xff, RZ, 0xc0, !PT ;  /* 0x000000ff02ff7812 */ /* 0x000fda000782c0ff */
[----:B------:R-:W-:Y:S05]  /*10000*/  @P1 BRA `(.L_x_315) ;  /* 0xfffffff400001947 */ /* 0x000fea000383ffff */
[----:B------:R-:W-:Y:S05]  /*10010*/  BSYNC B0 ;  /* 0x0000000000007941 */ /* 0x000fea0003800000 */
.L_x_303:
[----:B------:R-:W-:-:S03]  /*10020*/  UMOV UR5, 0xffffffff ;  /* 0xffffffff00057882 */ /* 0x000fc60000000000 */
[----:B------:R-:W-:Y:S05]  /*10030*/  BRA.DIV UR5, `(.L_x_316) ;  /* 0x0000000a05547947 */ /* 0x000fea000b800000 */
[----:B------:R-:W-:-:S13]  /*10040*/  ELECT P0, URZ, PT ;  /* 0x00000000003f782f */ /* 0x000fda0003800000 */
.L_x_339:
[----:B------:R-:W-:Y:S04]  /*10050*/  BSSY B0, `(.L_x_317) ;  /* 0x000006b000007945 */ /* 0x000fe80003800000 */
[----:B------:R-:W-:Y:S05]  /*10060*/  @!P0 BRA `(.L_x_318) ;  /* 0x0000000400a48947 */ /* 0x000fea0003800000 */
[----:B------:R-:W-:-:S04]  /*10070*/  ULOP3.LUT UR5, UR13, 0x2, URZ, 0xfc, !UPT ;  /* 0x000000020d057892 */ /* 0x000fc8000f8efc3f */
[----:B------:R-:W-:-:S06]  /*10080*/  UISETP.NE.AND UP0, UPT, UR5, 0x3, UPT ;  /* 0x000000030500788c */ /* 0x000fcc000bf05270 */
[----:B------:R-:W-:-:S13]  /*10090*/  PLOP3.LUT P0, PT, PT, PT, UP0, 0x80, 0x0 ;  /* 0x000000000000781c */ /* 0x000fda0003f0f008 */
[----:B------:R-:W-:Y:S05]  /*100a0*/  @!P0 BRA `(.L_x_319) ;  /* 0x0000000000048947 */ /* 0x000fea0003800000 */
[----:B------:R-:W-:Y:S01]  /*100b0*/  BPT.TRAP 0x1 ;  /* 0x000000040000795c */ /* 0x000fe20000300000 */
.L_x_319:
[----:B01----:R-:W0:Y:S01]  /*100c0*/  S2R R3, SR_CgaCtaId ;  /* 0x0000000000037919 */ /* 0x003e220000008800 */
[----:B------:R-:W-:-:S04]  /*100d0*/  MOV R2, 0x400 ;  /* 0x0000040000027802 */ /* 0x000fc80000000f00 */
[----:B0-----:R-:W-:Y:S02]  /*100e0*/  LEA R3, R3, R2, 0x18 ;  /* 0x0000000203037211 */ /* 0x001fe400078ec0ff */
[----:B------:R-:W-:-:S03]  /*100f0*/  SHF.L.U32 R2, R0, 0x1f, RZ ;  /* 0x0000001f00027819 */ /* 0x000fc600000006ff */
[----:B------:R-:W-:-:S04]  /*10100*/  VIADD R3, R3, 0x58 ;  /* 0x0000005803037836 */ /* 0x000fc80000000000 */
[C---:B------:R-:W-:Y:S02]  /*10110*/  IMAD R7, R10.reuse, 0x8, R3 ;  /* 0x000000080a077824 */ /* 0x040fe400078e0203 */
[----:B------:R-:W-:Y:S02]  /*10120*/  VIADD R10, R10, 0x1 ;  /* 0x000000010a0a7836 */ /* 0x000fe40000000000 */
[----:B------:R-:W0:Y:S03]  /*10130*/  SYNCS.PHASECHK.TRANS64.TRYWAIT P0, [R7+URZ], R2 ;  /* 0x00000002070075a7 */ /* 0x000e26000800017f */
[----:B------:R-:W-:-:S04]  /*10140*/  ISETP.NE.AND P1, PT, R10, 0xb, PT ;  /* 0x0000000b0a00780c */ /* 0x000fc80003f25270 */
[----:B------:R-:W-:Y:S02]  /*10150*/  SEL R5, RZ, 0x1, P1 ;  /* 0x00000001ff057807 */ /* 0x000fe40000800000 */
[----:B------:R-:W-:Y:S02]  /*10160*/  SEL R10, R10, RZ, P1 ;  /* 0x000000ff0a0a7207 */ /* 0x000fe40000800000 */
[----:B------:R-:W-:-:S03]  /*10170*/  LOP3.LUT R5, R0, R5, RZ, 0x3c, !PT ;  /* 0x0000000500057212 */ /* 0x000fc600078e3cff */
[----:B------:R-:W-:Y:S01]  /*10180*/  IMAD R9, R10, 0x8, R3 ;  /* 0x000000080a097824 */ /* 0x000fe200078e0203 */
[----:B------:R-:W-:Y:S01]  /*10190*/  SHF.L.U32 R4, R5, 0x1f, RZ ;  /* 0x0000001f05047819 */ /* 0x000fe200000006ff */
[----:B0-----:R-:W-:Y:S06]  /*101a0*/  @!P0 BRA `(.L_x_320) ;  /* 0x00000008001c8947 */ /* 0x001fec0003800000 */
.L_x_340:
[----:B------:R-:W1:Y:S01]  /*101b0*/  SYNCS.PHASECHK.TRANS64.TRYWAIT P0, [R9+URZ], R4 ;  /* 0x00000004090075a7 */ /* 0x000e62000800017f */
[----:B------:R-:W-:-:S05]  /*101c0*/  VIADD R0, R10, 0x1 ;  /* 0x000000010a007836 */ /* 0x000fca0000000000 */
[----:B------:R-:W-:-:S04]  /*101d0*/  ISETP.NE.AND P1, PT, R0, 0xb, PT ;  /* 0x0000000b0000780c */ /* 0x000fc80003f25270 */
[----:B0-----:R-:W-:Y:S02]  /*101e0*/  SEL R2, RZ, 0x1, P1 ;  /* 0x00000001ff027807 */ /* 0x001fe40000800000 */
[----:B------:R-:W-:Y:S02]  /*101f0*/  SEL R0, R0, RZ, P1 ;  /* 0x000000ff00007207 */ /* 0x000fe40000800000 */
[----:B------:R-:W-:-:S03]  /*10200*/  LOP3.LUT R7, R5, R2, RZ, 0x3c, !PT ;  /* 0x0000000205077212 */ /* 0x000fc600078e3cff */
[----:B------:R-:W-:Y:S01]  /*10210*/  IMAD R6, R0, 0x8, R3 ;  /* 0x0000000800067824 */ /* 0x000fe200078e0203 */
[----:B------:R-:W-:Y:S01]  /*10220*/  SHF.L.U32 R5, R7, 0x1f, RZ ;  /* 0x0000001f07057819 */ /* 0x000fe200000006ff */
[----:B-1----:R-:W-:Y:S06]  /*10230*/  @!P0 BRA `(.L_x_321) ;  /* 0x00000008000c8947 */ /* 0x002fec0003800000 */
.L_x_341:
[----:B------:R-:W1:Y:S01]  /*10240*/  SYNCS.PHASECHK.TRANS64.TRYWAIT P0, [R6+URZ], R5 ;  /* 0x00000005060075a7 */ /* 0x000e62000800017f */
[----:B------:R-:W-:-:S05]  /*10250*/  VIADD R0, R0, 0x1 ;  /* 0x0000000100007836 */ /* 0x000fca0000000000 */
[----:B------:R-:W-:-:S04]  /*10260*/  ISETP.NE.AND P1, PT, R0, 0xb, PT ;  /* 0x0000000b0000780c */ /* 0x000fc80003f25270 */
[----:B------:R-:W-:Y:S02]  /*10270*/  SEL R2, RZ, 0x1, P1 ;  /* 0x00000001ff027807 */ /* 0x000fe40000800000 */
[----:B------:R-:W-:Y:S02]  /*10280*/  SEL R0, R0, RZ, P1 ;  /* 0x000000ff00007207 */ /* 0x000fe40000800000 */
[----:B------:R-:W-:-:S03]  /*10290*/  LOP3.LUT R7, R7, R2, RZ, 0x3c, !PT ;  /* 0x0000000207077212 */ /* 0x000fc600078e3cff */
[----:B0-----:R-:W-:Y:S01]  /*102a0*/  IMAD R9, R0, 0x8, R3 ;  /* 0x0000000800097824 */ /* 0x001fe200078e0203 */
[----:B------:R-:W-:Y:S01]  /*102b0*/  SHF.L.U32 R4, R7, 0x1f, RZ ;  /* 0x0000001f07047819 */ /* 0x000fe200000006ff */
[----:B-1----:R-:W-:Y:S06]  /*102c0*/  @!P0 BRA `(.L_x_322) ;  /* 0x0000000400fc8947 */ /* 0x002fec0003800000 */
.L_x_342:
        /* <DEDUP_REMOVED lines=9> */
.L_x_343:
        /* <DEDUP_REMOVED lines=9> */
.L_x_344:
        /* <DEDUP_REMOVED lines=9> */
.L_x_345:
        /* <DEDUP_REMOVED lines=9> */
.L_x_346:
        /* <DEDUP_REMOVED lines=9> */
.L_x_347:
        /* <DEDUP_REMOVED lines=9> */
.L_x_348:
[----:B------:R-:W1:Y:S01]  /*10630*/  SYNCS.PHASECHK.TRANS64.TRYWAIT P0, [R9+URZ], R4 ;  /* 0x00000004090075a7 */ /* 0x000e62000800017f */
[----:B------:R-:W-:-:S05]  /*10640*/  VIADD R0, R0, 0x1 ;  /* 0x0000000100007836 */ /* 0x000fca0000000000 */
[----:B------:R-:W-:-:S04]  /*10650*/  ISETP.NE.AND P1, PT, R0, 0xb, PT ;  /* 0x0000000b0000780c */ /* 0x000fc80003f25270 */
[----:B------:R-:W-:Y:S02]  /*10660*/  SEL R2, RZ, 0x1, P1 ;  /* 0x00000001ff027807 */ /* 0x000fe40000800000 */
[----:B------:R-:W-:Y:S02]  /*10670*/  SEL R0, R0, RZ, P1 ;  /* 0x000000ff00007207 */ /* 0x000fe40000800000 */
[----:B------:R-:W-:Y:S01]  /*10680*/  LOP3.LUT R2, R7, R2, RZ, 0x3c, !PT ;  /* 0x0000000207027212 */ /* 0x000fe200078e3cff */
[----:B-1----:R-:W-:Y:S06]  /*10690*/  @!P0 BRA `(.L_x_329) ;  /* 0x0000000400948947 */ /* 0x002fec0003800000 */
.L_x_349:
[----:B------:R-:W-:Y:S01]  /*106a0*/  IMAD R3, R0, 0x8, R3 ;  /* 0x0000000800037824 */ /* 0x000fe200078e0203 */
[----:B------:R-:W-:-:S07]  /*106b0*/  SHF.L.U32 R0, R2, 0x1f, RZ ;  /* 0x0000001f02007819 */ /* 0x000fce00000006ff */
.L_x_330:
[----:B--2---:R2:W3:Y:S02]  /*106c0*/  SYNCS.PHASECHK.TRANS64.TRYWAIT P0, [R3+URZ], R0 ;  /* 0x00000000030075a7 */ /* 0x0044e4000800017f */
[----:B---3--:R-:W-:Y:S05]  /*106d0*/  @!P0 NANOSLEEP.SYNCS 0x989680 ;  /* 0x009896800000895d */ /* 0x008fea0003900000 */
[----:B------:R-:W3:Y:S02]  /*106e0*/  @!P0 SYNCS.PHASECHK.TRANS64 P0, [R3+URZ], R0 ;  /* 0x00000000030085a7 */ /* 0x000ee4000800007f */
[----:B---3--:R-:W-:Y:S05]  /*106f0*/  @!P0 BRA `(.L_x_330) ;  /* 0xfffffffc00f08947 */ /* 0x008fea000383ffff */
.L_x_318:
[----:B------:R-:W-:Y:S05]  /*10700*/  BSYNC B0 ;  /* 0x0000000000007941 */ /* 0x000fea0003800000 */
.L_x_317:
[----:B------:R-:W-:Y:S05]  /*10710*/  EXIT ;  /* 0x000000000000794d */ /* 0x000fea0003800000 */
.L_x_20:
[----:B----4-:R-:W-:-:S04]  /*10720*/  IMAD.U32 R3, RZ, RZ, UR17 ;  /* 0x00000011ff037e24 */ /* 0x010fc8000f8e00ff */
[----:B------:R4:W0:Y:S03]  /*10730*/  SYNCS.PHASECHK.TRANS64.TRYWAIT P0, [R3+URZ+-0x8], R0 ;  /* 0xfffff800030075a7 */ /* 0x000826000800017f */
[----:B0-----:R-:W-:Y:S05]  /*10740*/  @!P0 NANOSLEEP.SYNCS 0x989680 ;  /* 0x009896800000895d */ /* 0x001fea0003900000 */
[----:B------:R-:W0:Y:S02]  /*10750*/  @!P0 SYNCS.PHASECHK.TRANS64 P0, [R3+URZ+-0x8], R0 ;  /* 0xfffff800030085a7 */ /* 0x000e24000800007f */
[----:B0-----:R-:W-:Y:S05]  /*10760*/  @!P0 BRA `(.L_x_20) ;  /* 0xfffffffc00ec8947 */ /* 0x001fea000383ffff */
[----:B------:R-:W-:Y:S05]  /*10770*/  BRA `(.L_x_331) ;  /* 0xffffff1000707947 */ /* 0x000fea000383ffff */
.L_x_25:
[----:B-1----:R-:W-:-:S04]  /*10780*/  IMAD.U32 R3, RZ, RZ, UR6 ;  /* 0x00000006ff037e24 */ /* 0x002fc8000f8e00ff */
[----:B------:R1:W2:Y:S03]  /*10790*/  SYNCS.PHASECHK.TRANS64.TRYWAIT P0, [R3+URZ], R0 ;  /* 0x00000000030075a7 */ /* 0x0002a6000800017f */
[----:B--2---:R-:W-:Y:S05]  /*107a0*/  @!P0 NANOSLEEP.SYNCS 0x989680 ;  /* 0x009896800000895d */ /* 0x004fea0003900000 */
[----:B------:R-:W2:Y:S02]  /*107b0*/  @!P0 SYNCS.PHASECHK.TRANS64 P0, [R3+URZ], R0 ;  /* 0x00000000030085a7 */ /* 0x000ea4000800007f */
[----:B--2---:R-:W-:Y:S05]  /*107c0*/  @!P0 BRA `(.L_x_25) ;  /* 0xfffffffc00ec8947 */ /* 0x004fea000383ffff */
[----:B------:R-:W-:Y:S05]  /*107d0*/  BRA `(.L_x_24) ;  /* 0xffffff1800dc7947 */ /* 0x000fea000383ffff */
.L_x_31:
[----:B-----5:R1:W-:Y:S02]  /*107e0*/  STL [R1+0xa4], R0 ;  /* 0x0000a40001007387 */ /* 0x0203e40000100800 */
[----:B-1----:R-:W-:-:S04]  /*107f0*/  IMAD.U32 R0, RZ, RZ, UR9 ;  /* 0x00000009ff007e24 */ /* 0x002fc8000f8e00ff */
[----:B------:R1:W3:Y:S03]  /*10800*/  SYNCS.PHASECHK.TRANS64.TRYWAIT P0, [R0+URZ], R229 ;  /* 0x000000e5000075a7 */ /* 0x0002e6000800017f */
[----:B---3--:R-:W-:Y:S05]  /*10810*/  @!P0 NANOSLEEP.SYNCS 0x989680 ;  /* 0x009896800000895d */ /* 0x008fea0003900000 */
[----:B------:R1:W3:Y:S02]  /*10820*/  @!P0 SYNCS.PHASECHK.TRANS64 P0, [R0+URZ], R229 ;  /* 0x000000e5000085a7 */ /* 0x0002e4000800007f */
[----:B-1----:R1:W5:Y:S02]  /*10830*/  LDL.LU R0, [R1+0xa4] ;  /* 0x0000a40001007983 */ /* 0x0023640000300800 */
[----:B-1-3--:R-:W-:Y:S05]  /*10840*/  @!P0 BRA `(.L_x_31) ;  /* 0xfffffffc00e48947 */ /* 0x00afea000383ffff */
[----:B------:R-:W-:Y:S05]  /*10850*/  BRA `(.L_x_30) ;  /* 0xffffff2c00447947 */ /* 0x000fea000383ffff */
.L_x_39:
[----:B0-----:R-:W-:-:S04]  /*10860*/  IMAD.U32 R25, RZ, RZ, UR17 ;  /* 0x00000011ff197e24 */ /* 0x001fc8000f8e00ff */
[----:B------:R0:W3:Y:S03]  /*10870*/  SYNCS.PHASECHK.TRANS64.TRYWAIT P0, [R25+URZ+0x8], R24 ;  /* 0x00000818190075a7 */ /* 0x0000e6000800017f */
[----:B---3--:R-:W-:Y:S05]  /*10880*/  @!P0 NANOSLEEP.SYNCS 0x989680 ;  /* 0x009896800000895d */ /* 0x008fea0003900000 */
[----:B------:R-:W3:Y:S02]  /*10890*/  @!P0 SYNCS.PHASECHK.TRANS64 P0, [R25+URZ+0x8], R24 ;  /* 0x00000818190085a7 */ /* 0x000ee4000800007f */
[----:B---3--:R-:W-:Y:S05]  /*108a0*/  @!P0 BRA `(.L_x_39) ;  /* 0xfffffffc00ec8947 */ /* 0x008fea000383ffff */
[----:B------:R-:W-:Y:S05]  /*108b0*/  BRA `(.L_x_332) ;  /* 0xffffff50005c7947 */ /* 0x000fea000383ffff */
.L_x_304:
[----:B------:R-:W-:Y:S01]  /*108c0*/  BSSY B1, `(.L_x_333) ;  /* 0x0000006000017945 */ /* 0x000fe20003800000 */
[----:B------:R-:W-:-:S07]  /*108d0*/  IMAD.MOV.U32 R2, RZ, RZ, -0x1 ;  /* 0xffffffffff027424 */ /* 0x000fce00078e00ff */
[----:B------:R-:W-:Y:S05]  /*108e0*/  WARPSYNC.COLLECTIVE R2, `(.L_x_334) ;  /* 0x00000000020c7348 */ /* 0x000fea0003c00000 */
[----:B------:R-:W-:Y:S02]  /*108f0*/  ELECT P1, UR62, PT ;  /* 0x00000000003e782f */ /* 0x000fe40003820000 */
[----:B------:R-:W-:Y:S01]  /*10900*/  MOV R2, UR62 ;  /* 0x0000003e00027c02 */ /* 0x000fe20008000f00 */
[----:B------:R-:W-:Y:S10]  /*10910*/  ENDCOLLECTIVE ;  /* 0x000000000000791b */ /* 0x000ff40003800000 */
.L_x_334:
[----:B------:R-:W-:Y:S05]  /*10920*/  BSYNC B1 ;  /* 0x0000000000017941 */ /* 0x000fea0003800000 */
.L_x_333:
[----:B------:R-:W-:Y:S05]  /*10930*/  BRA `(.L_x_335) ;  /* 0xffffffe800c07947 */ /* 0x000fea000383ffff */
.L_x_307:
[----:B-1----:R1:W2:Y:S02]  /*10940*/  SYNCS.PHASECHK.TRANS64.TRYWAIT P1, [R13+URZ+0x58], R4 ;  /* 0x000058040d0075a7 */ /* 0x0022a4000802017f */
[----:B--2---:R-:W-:Y:S05]  /*10950*/  @!P1 NANOSLEEP.SYNCS 0x989680 ;  /* 0x009896800000995d */ /* 0x004fea0003900000 */
[----:B------:R-:W2:Y:S02]  /*10960*/  @!P1 SYNCS.PHASECHK.TRANS64 P1, [R13+URZ+0x58], R4 ;  /* 0x000058040d0095a7 */ /* 0x000ea4000802007f */
[----:B--2---:R-:W-:Y:S05]  /*10970*/  @!P1 BRA `(.L_x_307) ;  /* 0xfffffffc00f09947 */ /* 0x004fea000383ffff */
[----:B------:R-:W-:Y:S05]  /*10980*/  BRA `(.L_x_336) ;  /* 0xffffffe800fc7947 */ /* 0x000fea000383ffff */
.L_x_316:
[----:B------:R-:W-:Y:S01]  /*10990*/  BSSY B0, `(.L_x_337) ;  /* 0x0000006000007945 */ /* 0x000fe20003800000 */
[----:B------:R-:W-:-:S07]  /*109a0*/  IMAD.MOV.U32 R2, RZ, RZ, -0x1 ;  /* 0xffffffffff027424 */ /* 0x000fce00078e00ff */
[----:B01----:R-:W-:Y:S05]  /*109b0*/  WARPSYNC.COLLECTIVE R2, `(.L_x_338) ;  /* 0x00000000020c7348 */ /* 0x003fea0003c00000 */
[----:B------:R-:W-:Y:S02]  /*109c0*/  ELECT P1, UR62, PT ;  /* 0x00000000003e782f */ /* 0x000fe40003820000 */
[----:B------:R-:W-:Y:S01]  /*109d0*/  MOV R2, UR62 ;  /* 0x0000003e00027c02 */ /* 0x000fe20008000f00 */
[----:B01----:R-:W-:Y:S10]  /*109e0*/  ENDCOLLECTIVE ;  /* 0x000000000000791b */ /* 0x003ff40003800000 */
.L_x_338:
[----:B------:R-:W-:Y:S05]  /*109f0*/  BSYNC B0 ;  /* 0x0000000000007941 */ /* 0x000fea0003800000 */
.L_x_337:
[----:B------:R-:W-:Y:S01]  /*10a00*/  PLOP3.LUT P0, PT, P1, PT, PT, 0x80, 0x0 ;  /* 0x000000000000781c */ /* 0x000fe20000f0f070 */
[----:B------:R-:W-:-:S12]  /*10a10*/  BRA `(.L_x_339) ;  /* 0xfffffff4008c7947 */ /* 0x000fd8000383ffff */
.L_x_320:
[----:B0-----:R0:W1:Y:S02]  /*10a20*/  SYNCS.PHASECHK.TRANS64.TRYWAIT P0, [R7+URZ], R2 ;  /* 0x00000002070075a7 */ /* 0x001064000800017f */
[----:B-1----:R-:W-:Y:S05]  /*10a30*/  @!P0 NANOSLEEP.SYNCS 0x989680 ;  /* 0x009896800000895d */ /* 0x002fea0003900000 */
[----:B------:R-:W1:Y:S02]  /*10a40*/  @!P0 SYNCS.PHASECHK.TRANS64 P0, [R7+URZ], R2 ;  /* 0x00000002070085a7 */ /* 0x000e64000800007f */
[----:B-1----:R-:W-:Y:S05]  /*10a50*/  @!P0 BRA `(.L_x_320) ;  /* 0xfffffffc00f08947 */ /* 0x002fea000383ffff */
[----:B------:R-:W-:Y:S05]  /*10a60*/  BRA `(.L_x_340) ;  /* 0xfffffff400d07947 */ /* 0x000fea000383ffff */
.L_x_321:
[----:B0-----:R0:W1:Y:S02]  /*10a70*/  SYNCS.PHASECHK.TRANS64.TRYWAIT P0, [R9+URZ], R4 ;  /* 0x00000004090075a7 */ /* 0x001064000800017f */
[----:B-1----:R-:W-:Y:S05]  /*10a80*/  @!P0 NANOSLEEP.SYNCS 0x989680 ;  /* 0x009896800000895d */ /* 0x002fea0003900000 */
[----:B------:R-:W1:Y:S02]  /*10a90*/  @!P0 SYNCS.PHASECHK.TRANS64 P0, [R9+URZ], R4 ;  /* 0x00000004090085a7 */ /* 0x000e64000800007f */
[----:B-1----:R-:W-:Y:S05]  /*10aa0*/  @!P0 BRA `(.L_x_321) ;  /* 0xfffffffc00f08947 */ /* 0x002fea000383ffff */
[----:B------:R-:W-:Y:S05]  /*10ab0*/  BRA `(.L_x_341) ;  /* 0xfffffff400e07947 */ /* 0x000fea000383ffff */
.L_x_322:
[----:B0-----:R0:W1:Y:S02]  /*10ac0*/  SYNCS.PHASECHK.TRANS64.TRYWAIT P0, [R6+URZ], R5 ;  /* 0x00000005060075a7 */ /* 0x001064000800017f */
[----:B-1----:R-:W-:Y:S05]  /*10ad0*/  @!P0 NANOSLEEP.SYNCS 0x989680 ;  /* 0x009896800000895d */ /* 0x002fea0003900000 */
[----:B------:R-:W1:Y:S02]  /*10ae0*/  @!P0 SYNCS.PHASECHK.TRANS64 P0, [R6+URZ], R5 ;  /* 0x00000005060085a7 */ /* 0x000e64000800007f */
[----:B-1----:R-:W-:Y:S05]  /*10af0*/  @!P0 BRA `(.L_x_322) ;  /* 0xfffffffc00f08947 */ /* 0x002fea000383ffff */
[----:B------:R-:W-:Y:S05]  /*10b00*/  BRA `(.L_x_342) ;  /* 0xfffffff400f07947 */ /* 0x000fea000383ffff */
.L_x_323:
[----:B0-----:R0:W1:Y:S02]  /*10b10*/  SYNCS.PHASECHK.TRANS64.TRYWAIT P0, [R9+URZ], R4 ;  /* 0x00000004090075a7 */ /* 0x001064000800017f */
[----:B-1----:R-:W-:Y:S05]  /*10b20*/  @!P0 NANOSLEEP.SYNCS 0x989680 ;  /* 0x009896800000895d */ /* 0x002fea0003900000 */
[----:B------:R-:W1:Y:S02]  /*10b30*/  @!P0 SYNCS.PHASECHK.TRANS64 P0, [R9+URZ], R4 ;  /* 0x00000004090085a7 */ /* 0x000e64000800007f */
[----:B-1----:R-:W-:Y:S05]  /*10b40*/  @!P0 BRA `(.L_x_323) ;  /* 0xfffffffc00f08947 */ /* 0x002fea000383ffff */
[----:B------:R-:W-:Y:S05]  /*10b50*/  BRA `(.L_x_343) ;  /* 0xfffffff800007947 */ /* 0x000fea000383ffff */
.L_x_324:
[----:B0-----:R0:W1:Y:S02]  /*10b60*/  SYNCS.PHASECHK.TRANS64.TRYWAIT P0, [R6+URZ], R5 ;  /* 0x00000005060075a7 */ /* 0x001064000800017f */
[----:B-1----:R-:W-:Y:S05]  /*10b70*/  @!P0 NANOSLEEP.SYNCS 0x989680 ;  /* 0x009896800000895d */ /* 0x002fea0003900000 */
[----:B------:R-:W1:Y:S02]  /*10b80*/  @!P0 SYNCS.PHASECHK.TRANS64 P0, [R6+URZ], R5 ;  /* 0x00000005060085a7 */ /* 0x000e64000800007f */
[----:B-1----:R-:W-:Y:S05]  /*10b90*/  @!P0 BRA `(.L_x_324) ;  /* 0xfffffffc00f08947 */ /* 0x002fea000383ffff */
[----:B------:R-:W-:Y:S05]  /*10ba0*/  BRA `(.L_x_344) ;  /* 0xfffffff800107947 */ /* 0x000fea000383ffff */
.L_x_325:
[----:B0-----:R0:W1:Y:S02]  /*10bb0*/  SYNCS.PHASECHK.TRANS64.TRYWAIT P0, [R9+URZ], R4 ;  /* 0x00000004090075a7 */ /* 0x001064000800017f */
[----:B-1----:R-:W-:Y:S05]  /*10bc0*/  @!P0 NANOSLEEP.SYNCS 0x989680 ;  /* 0x009896800000895d */ /* 0x002fea0003900000 */
[----:B------:R-:W1:Y:S02]  /*10bd0*/  @!P0 SYNCS.PHASECHK.TRANS64 P0, [R9+URZ], R4 ;  /* 0x00000004090085a7 */ /* 0x000e64000800007f */
[----:B-1----:R-:W-:Y:S05]  /*10be0*/  @!P0 BRA `(.L_x_325) ;  /* 0xfffffffc00f08947 */ /* 0x002fea000383ffff */
[----:B------:R-:W-:Y:S05]  /*10bf0*/  BRA `(.L_x_345) ;  /* 0xfffffff800207947 */ /* 0x000fea000383ffff */
.L_x_326:
[----:B0-----:R0:W1:Y:S02]  /*10c00*/  SYNCS.PHASECHK.TRANS64.TRYWAIT P0, [R6+URZ], R5 ;  /* 0x00000005060075a7 */ /* 0x001064000800017f */
[----:B-1----:R-:W-:Y:S05]  /*10c10*/  @!P0 NANOSLEEP.SYNCS 0x989680 ;  /* 0x009896800000895d */ /* 0x002fea0003900000 */
[----:B------:R-:W1:Y:S02]  /*10c20*/  @!P0 SYNCS.PHASECHK.TRANS64 P0, [R6+URZ], R5 ;  /* 0x00000005060085a7 */ /* 0x000e64000800007f */
[----:B-1----:R-:W-:Y:S05]  /*10c30*/  @!P0 BRA `(.L_x_326) ;  /* 0xfffffffc00f08947 */ /* 0x002fea000383ffff */
[----:B------:R-:W-:Y:S05]  /*10c40*/  BRA `(.L_x_346) ;  /* 0xfffffff800307947 */ /* 0x000fea000383ffff */
.L_x_327:
[----:B0-----:R0:W1:Y:S02]  /*10c50*/  SYNCS.PHASECHK.TRANS64.TRYWAIT P0, [R9+URZ], R4 ;  /* 0x00000004090075a7 */ /* 0x001064000800017f */
[----:B-1----:R-:W-:Y:S05]  /*10c60*/  @!P0 NANOSLEEP.SYNCS 0x989680 ;  /* 0x009896800000895d */ /* 0x002fea0003900000 */
[----:B------:R-:W1:Y:S02]  /*10c70*/  @!P0 SYNCS.PHASECHK.TRANS64 P0, [R9+URZ], R4 ;  /* 0x00000004090085a7 */ /* 0x000e64000800007f */
[----:B-1----:R-:W-:Y:S05]  /*10c80*/  @!P0 BRA `(.L_x_327) ;  /* 0xfffffffc00f08947 */ /* 0x002fea000383ffff */
[----:B------:R-:W-:Y:S05]  /*10c90*/  BRA `(.L_x_347) ;  /* 0xfffffff800407947 */ /* 0x000fea000383ffff */
.L_x_328:
[----:B0-----:R0:W1:Y:S02]  /*10ca0*/  SYNCS.PHASECHK.TRANS64.TRYWAIT P0, [R6+URZ], R5 ;  /* 0x00000005060075a7 */ /* 0x001064000800017f */
[----:B-1----:R-:W-:Y:S05]  /*10cb0*/  @!P0 NANOSLEEP.SYNCS 0x989680 ;  /* 0x009896800000895d */ /* 0x002fea0003900000 */
[----:B------:R-:W1:Y:S02]  /*10cc0*/  @!P0 SYNCS.PHASECHK.TRANS64 P0, [R6+URZ], R5 ;  /* 0x00000005060085a7 */ /* 0x000e64000800007f */
[----:B-1----:R-:W-:Y:S05]  /*10cd0*/  @!P0 BRA `(.L_x_328) ;  /* 0xfffffffc00f08947 */ /* 0x002fea000383ffff */
[----:B------:R-:W-:Y:S05]  /*10ce0*/  BRA `(.L_x_348) ;  /* 0xfffffff800507947 */ /* 0x000fea000383ffff */
.L_x_329:
[----:B-1----:R1:W2:Y:S02]  /*10cf0*/  SYNCS.PHASECHK.TRANS64.TRYWAIT P0, [R9+URZ], R4 ;  /* 0x00000004090075a7 */ /* 0x0022a4000800017f */
[----:B--2---:R-:W-:Y:S05]  /*10d00*/  @!P0 NANOSLEEP.SYNCS 0x989680 ;  /* 0x009896800000895d */ /* 0x004fea0003900000 */
[----:B------:R-:W2:Y:S02]  /*10d10*/  @!P0 SYNCS.PHASECHK.TRANS64 P0, [R9+URZ], R4 ;  /* 0x00000004090085a7 */ /* 0x000ea4000800007f */
[----:B--2---:R-:W-:Y:S05]  /*10d20*/  @!P0 BRA `(.L_x_329) ;  /* 0xfffffffc00f08947 */ /* 0x004fea000383ffff */
[----:B------:R-:W-:Y:S05]  /*10d30*/  BRA `(.L_x_349) ;  /* 0xfffffff800587947 */ /* 0x000fea000383ffff */
.L_x_350:
[----:B------:R-:W-:-:S00]  /*10d40*/  BRA `(.L_x_350) ;  /* 0xfffffffc00fc7947 */ /* 0x000fc0000383ffff */
[----:B------:R-:W-:-:S00]  /*10d50*/  NOP ;  /* 0x0000000000007918 */ /* 0x000fc00000000000 */
        /* <DEDUP_REMOVED lines=10> */
.L_x_351:


//--------------------- .nv.shared._ZN7cutlass13device_kernelINS_4gemm6kernel13GemmUniversalIN4cute5tupleIJiiiiEEENS1_10collective13CollectiveMmaINS1_37MainloopSm90TmaGmmaWarpSpecializedFP8ILi11ENS5_IJNS4_1CILi2EEENSA_ILi1EEESC_EEENS1_32KernelTmaWarpSpecializedPingpongEEENS5_IJNSA_ILi64EEENSA_ILi256EEESG_EEENS_12float_e5m2_tENS5_IJlSC_lEEESJ_SK_NS4_8TiledMMAINS4_8MMA_AtomIJNS4_4SM904GMMA31MMA_64x256x32_F32E5M2E5M2_SS_TNILNSO_7ScaleInE1ELSQ_1EEEEEENS4_6LayoutINS5_IJSC_SC_SC_EEENS5_IJNSA_ILi0EEESV_SV_EEEEENS5_IJNS4_10UnderscoreESY_SY_EEEEENS4_13SM90_TMA_LOADENS4_14ComposedLayoutINS4_7SwizzleILi2ELi4ELi3EEENS4_18smem_ptr_flag_bitsILi8EEENST_INS5_IJNSA_ILi8EEESG_EEENS5_IJSG_SC_EEEEEEEvNS4_8identityENS4_23SM90_TMA_LOAD_MULTICASTES1B_vS1C_EENS_8epilogue10collective6detail29Sm90TmaWarpSpecializedAdapterINS1G_15DefaultEpilogueISJ_SK_SK_NS1F_6thread17LinearCombinationISJ_Li1EffLNS1K_9ScaleType4KindE0ELNS_15FloatRoundStyleE2ESJ_EENS1_15EpilogueDefaultEEEEEvvEEEEvNT_6ParamsE --------------------------
	.section	.nv.shared._ZN7cutlass13device_kernelINS_4gemm6kernel13GemmUniversalIN4cute5tupleIJiiiiEEENS1_10collective13CollectiveMmaINS1_37MainloopSm90TmaGmmaWarpSpecializedFP8ILi11ENS5_IJNS4_1CILi2EEENSA_ILi1EEESC_EEENS1_32KernelTmaWarpSpecializedPingpongEEENS5_IJNSA_ILi64EEENSA_ILi256EEESG_EEENS_12float_e5m2_tENS5_IJlSC_lEEESJ_SK_NS4_8TiledMMAINS4_8MMA_AtomIJNS4_4SM904GMMA31MMA_64x256x32_F32E5M2E5M2_SS_TNILNSO_7ScaleInE1ELSQ_1EEEEEENS4_6LayoutINS5_IJSC_SC_SC_EEENS5_IJNSA_ILi0EEESV_SV_EEEEENS5_IJNS4_10UnderscoreESY_SY_EEEEENS4_13SM90_TMA_LOADENS4_14ComposedLayoutINS4_7SwizzleILi2ELi4ELi3EEENS4_18smem_ptr_flag_bitsILi8EEENST_INS5_IJNSA_ILi8EEESG_EEENS5_IJSG_SC_EEEEEEEvNS4_8identityENS4_23SM90_TMA_LOAD_MULTICASTES1B_vS1C_EENS_8epilogue10collective6detail29Sm90TmaWarpSpecializedAdapterINS1G_15DefaultEpilogueISJ_SK_SK_NS1F_6thread17LinearCombinationISJ_Li1EffLNS1K_9ScaleType4KindE0ELNS_15FloatRoundStyleE2ESJ_EENS1_15EpilogueDefaultEEEEEvvEEEEvNT_6ParamsE,"aw",@nobits
	.sectionflags	@""
	.align	16
	.zero		1024


//--------------------- .nv.shared.reserved.0     --------------------------
	.section	.nv.shared.reserved.0,"aw",@nobits
	.weak		__nv_reservedSMEM_offset_0_alias
	.size		__nv_reservedSMEM_offset_0_alias, 0, 0
	.other		__nv_reservedSMEM_offset_0_alias,@"STO_CUDA_RESERVED_SHARED STV_DEFAULT"
__nv_reservedSMEM_offset_0_alias:
	.zero		0


//--------------------- .nv.global                --------------------------
	.section	.nv.global,"aw",@nobits
.nv.global:
	.type		_ZN39_INTERNAL_b390eb11_4_k_cu_ebe1e450_48644cute1_E,@object
	.size		_ZN39_INTERNAL_b390eb11_4_k_cu_ebe1e450_48644cute1_E,(_ZN39_INTERNAL_b390eb11_4_k_cu_ebe1e450_48644cuda3std3__45__cpo6cbeginE - _ZN39_INTERNAL_b390eb11_4_k_cu_ebe1e450_48644cute1_E)
_ZN39_INTERNAL_b390eb11_4_k_cu_ebe1e450_48644cute1_E:
	.zero		1
	.type		_ZN39_INTERNAL_b390eb11_4_k_cu_ebe1e450_48644cuda3std3__45__cpo6cbeginE,@object
	.size		_ZN39_INTERNAL_b390eb11_4_k_cu_ebe1e450_48644cuda3std3__45__cpo6cbeginE,(_ZN39_INTERNAL_b390eb11_4_k_cu_ebe1e450_48644cuda3std3__48in_placeE - _ZN39_INTERNAL_b390eb11_4_k_cu_ebe1e450_48644cuda3std3__45__cpo6cbeginE)
_ZN39_INTERNAL_b390eb11_4_k_cu_ebe1e450_48644cuda3std3__45__cpo6cbeginE:
	.zero		1
	.type		_ZN39_INTERNAL_b390eb11_4_k_cu_ebe1e450_48644cuda3std3__48in_placeE,@object
	.size		_ZN39_INTERNAL_b390eb11_4_k_cu_ebe1e450_48644cuda3std3__48in_placeE,(_ZN39_INTERNAL_b390eb11_4_k_cu_ebe1e450_48644cuda3std6ranges3__45__cpo9iter_moveE - _ZN39_INTERNAL_b390eb11_4_k_cu_ebe1e450_48644cuda3std3__48in_placeE)
_ZN39_INTERNAL_b390eb11_4_k_cu_ebe1e450_48644cuda3std3__48in_placeE:
	.zero		1
	.type		_ZN39_INTERNAL_b390eb11_4_k_cu_ebe1e450_48644cuda3std6ranges3__45__cpo9iter_moveE,@object
	.size		_ZN39_INTERNAL_b390eb11_4_k_cu_ebe1e450_48644cuda3std6ranges3__45__cpo9iter_moveE,(_ZN39_INTERNAL_b390eb11_4_k_cu_ebe1e450_48644cuda3std3__45__cpo5beginE - _ZN39_INTERNAL_b390eb11_4_k_cu_ebe1e450_48644cuda3std6ranges3__45__cpo9iter_moveE)
_ZN39_INTERNAL_b390eb11_4_k_cu_ebe1e450_48644cuda3std6ranges3__45__cpo9iter_moveE:
	.zero		1
	.type		_ZN39_INTERNAL_b390eb11_4_k_cu_ebe1e450_48644cuda3std3__45__cpo5beginE,@object
	.size		_ZN39_INTERNAL_b390eb11_4_k_cu_ebe1e450_48644cuda3std3__45__cpo5beginE,(_ZN39_INTERNAL_b390eb11_4_k_cu_ebe1e450_48644cuda3std3__441_GLOBAL__N__b390eb11_4_k_cu_ebe1e450_48646ignoreE - _ZN39_INTERNAL_b390eb11_4_k_cu_ebe1e450_48644cuda3std3__45__cpo5beginE)
_ZN39_INTERNAL_b390eb11_4_k_cu_ebe1e450_48644cuda3std3__45__cpo5beginE:
	.zero		1
	.type		_ZN39_INTERNAL_b390eb11_4_k_cu_ebe1e450_48644cuda3std3__441_GLOBAL__N__b390eb11_4_k_cu_ebe1e450_48646ignoreE,@object
	.size		_ZN39_INTERNAL_b390eb11_4_k_cu_ebe1e450_48644cuda3std3__441_GLOBAL__N__b390eb11_4_k_cu_ebe1e450_48646ignoreE,(_ZN39_INTERNAL_b390eb11_4_k_cu_ebe1e450_48644cute7productE - _ZN39_INTERNAL_b390eb11_4_k_cu_ebe1e450_48644cuda3std3__441_GLOBAL__N__b390eb11_4_k_cu_ebe1e450_48646ignoreE)
_ZN39_INTERNAL_b390eb11_4_k_cu_ebe1e450_48644cuda3std3__441_GLOBAL__N__b390eb11_4_k_cu_ebe1e450_48646ignoreE:
	.zero		1
	.type		_ZN39_INTERNAL_b390eb11_4_k_cu_ebe1e450_48644cute7productE,@object
	.size		_ZN39_INTERNAL_b390eb11_4_k_cu_ebe1e450_48644cute7productE,(_ZN39_INTERNAL_b390eb11_4_k_cu_ebe1e450_48644cuda3std3__45__cpo3endE - _ZN39_INTERNAL_b390eb11_4_k_cu_ebe1e450_48644cute7productE)
_ZN39_INTERNAL_b390eb11_4_k_cu_ebe1e450_48644cute7productE:
	.zero		1
	.type		_ZN39_INTERNAL_b390eb11_4_k_cu_ebe1e450_48644cuda3std3__45__cpo3endE,@object
	.size		_ZN39_INTERNAL_b390eb11_4_k_cu_ebe1e450_48644cuda3std3__45__cpo3endE,(_ZN39_INTERNAL_b390eb11_4_k_cu_ebe1e450_48644cuda3std3__419piecewise_constructE - _ZN39_INTERNAL_b390eb11_4_k_cu_ebe1e450_48644cuda3std3__45__cpo3endE)
_ZN39_INTERNAL_b390eb11_4_k_cu_ebe1e450_48644cuda3std3__45__cpo3endE:
	.zero		1
	.type		_ZN39_INTERNAL_b390eb11_4_k_cu_ebe1e450_48644cuda3std3__419piecewise_constructE,@object
	.size		_ZN39_INTERNAL_b390eb11_4_k_cu_ebe1e450_48644cuda3std3__419piecewise_constructE,(_ZN39_INTERNAL_b390eb11_4_k_cu_ebe1e450_48644cuda3std3__45__cpo4cendE - _ZN39_INTERNAL_b390eb11_4_k_cu_ebe1e450_48644cuda3std3__419piecewise_constructE)
_ZN39_INTERNAL_b390eb11_4_k_cu_ebe1e450_48644cuda3std3__419piecewise_constructE:
	.zero		1
	.type		_ZN39_INTERNAL_b390eb11_4_k_cu_ebe1e450_48644cuda3std3__45__cpo4cendE,@object
	.size		_ZN39_INTERNAL_b390eb11_4_k_cu_ebe1e450_48644cuda3std3__45__cpo4cendE,(_ZN39_INTERNAL_b390eb11_4_k_cu_ebe1e450_48644cuda3std6ranges3__45__cpo4swapE - _ZN39_INTERNAL_b390eb11_4_k_cu_ebe1e450_48644cuda3std3__45__cpo4cendE)
_ZN39_INTERNAL_b390eb11_4_k_cu_ebe1e450_48644cuda3std3__45__cpo4cendE:
	.zero		1
	.type		_ZN39_INTERNAL_b390eb11_4_k_cu_ebe1e450_48644cuda3std6ranges3__45__cpo4swapE,@object
	.size		_ZN39_INTERNAL_b390eb11_4_k_cu_ebe1e450_48644cuda3std6ranges3__45__cpo4swapE,(.L_7 - _ZN39_INTERNAL_b390eb11_4_k_cu_ebe1e450_48644cuda3std6ranges3__45__cpo4swapE)
_ZN39_INTERNAL_b390eb11_4_k_cu_ebe1e450_48644cuda3std6ranges3__45__cpo4swapE:
	.zero		1
.L_7:


//--------------------- .nv.constant0._ZN7cutlass13device_kernelINS_4gemm6kernel13GemmUniversalIN4cute5tupleIJiiiiEEENS1_10collective13CollectiveMmaINS1_37MainloopSm90TmaGmmaWarpSpecializedFP8ILi11ENS5_IJNS4_1CILi2EEENSA_ILi1EEESC_EEENS1_32KernelTmaWarpSpecializedPingpongEEENS5_IJNSA_ILi64EEENSA_ILi256EEESG_EEENS_12float_e5m2_tENS5_IJlSC_lEEESJ_SK_NS4_8TiledMMAINS4_8MMA_AtomIJNS4_4SM904GMMA31MMA_64x256x32_F32E5M2E5M2_SS_TNILNSO_7ScaleInE1ELSQ_1EEEEEENS4_6LayoutINS5_IJSC_SC_SC_EEENS5_IJNSA_ILi0EEESV_SV_EEEEENS5_IJNS4_10UnderscoreESY_SY_EEEEENS4_13SM90_TMA_LOADENS4_14ComposedLayoutINS4_7SwizzleILi2ELi4ELi3EEENS4_18smem_ptr_flag_bitsILi8EEENST_INS5_IJNSA_ILi8EEESG_EEENS5_IJSG_SC_EEEEEEEvNS4_8identityENS4_23SM90_TMA_LOAD_MULTICASTES1B_vS1C_EENS_8epilogue10collective6detail29Sm90TmaWarpSpecializedAdapterINS1G_15DefaultEpilogueISJ_SK_SK_NS1F_6thread17LinearCombinationISJ_Li1EffLNS1K_9ScaleType4KindE0ELNS_15FloatRoundStyleE2ESJ_EENS1_15EpilogueDefaultEEEEEvvEEEEvNT_6ParamsE --------------------------
	.section	.nv.constant0._ZN7cutlass13device_kernelINS_4gemm6kernel13GemmUniversalIN4cute5tupleIJiiiiEEENS1_10collective13CollectiveMmaINS1_37MainloopSm90TmaGmmaWarpSpecializedFP8ILi11ENS5_IJNS4_1CILi2EEENSA_ILi1EEESC_EEENS1_32KernelTmaWarpSpecializedPingpongEEENS5_IJNSA_ILi64EEENSA_ILi256EEESG_EEENS_12float_e5m2_tENS5_IJlSC_lEEESJ_SK_NS4_8TiledMMAINS4_8MMA_AtomIJNS4_4SM904GMMA31MMA_64x256x32_F32E5M2E5M2_SS_TNILNSO_7ScaleInE1ELSQ_1EEEEEENS4_6LayoutINS5_IJSC_SC_SC_EEENS5_IJNSA_ILi0EEESV_SV_EEEEENS5_IJNS4_10UnderscoreESY_SY_EEEEENS4_13SM90_TMA_LOADENS4_14ComposedLayoutINS4_7SwizzleILi2ELi4ELi3EEENS4_18smem_ptr_flag_bitsILi8EEENST_INS5_IJNSA_ILi8EEESG_EEENS5_IJSG_SC_EEEEEEEvNS4_8identityENS4_23SM90_TMA_LOAD_MULTICASTES1B_vS1C_EENS_8epilogue10collective6detail29Sm90TmaWarpSpecializedAdapterINS1G_15DefaultEpilogueISJ_SK_SK_NS1F_6thread17LinearCombinationISJ_Li1EffLNS1K_9ScaleType4KindE0ELNS_15FloatRoundStyleE2ESJ_EENS1_15EpilogueDefaultEEEEEvvEEEEvNT_6ParamsE,"a",@progbits
	.sectionflags	@""
	.align	4
.nv.constant0._ZN7cutlass13device_kernelINS_4gemm6kernel13GemmUniversalIN4cute5tupleIJiiiiEEENS1_10collective13CollectiveMmaINS1_37MainloopSm90TmaGmmaWarpSpecializedFP8ILi11ENS5_IJNS4_1CILi2EEENSA_ILi1EEESC_EEENS1_32KernelTmaWarpSpecializedPingpongEEENS5_IJNSA_ILi64EEENSA_ILi256EEESG_EEENS_12float_e5m2_tENS5_IJlSC_lEEESJ_SK_NS4_8TiledMMAINS4_8MMA_AtomIJNS4_4SM904GMMA31MMA_64x256x32_F32E5M2E5M2_SS_TNILNSO_7ScaleInE1ELSQ_1EEEEEENS4_6LayoutINS5_IJSC_SC_SC_EEENS5_IJNSA_ILi0EEESV_SV_EEEEENS5_IJNS4_10UnderscoreESY_SY_EEEEENS4_13SM90_TMA_LOADENS4_14ComposedLayoutINS4_7SwizzleILi2ELi4ELi3EEENS4_18smem_ptr_flag_bitsILi8EEENST_INS5_IJNSA_ILi8EEESG_EEENS5_IJSG_SC_EEEEEEEvNS4_8identityENS4_23SM90_TMA_LOAD_MULTICASTES1B_vS1C_EENS_8epilogue10collective6detail29Sm90TmaWarpSpecializedAdapterINS1G_15DefaultEpilogueISJ_SK_SK_NS1F_6thread17LinearCombinationISJ_Li1EffLNS1K_9ScaleType4KindE0ELNS_15FloatRoundStyleE2ESJ_EENS1_15EpilogueDefaultEEEEEvvEEEEvNT_6ParamsE:
	.zero		1664


//--------------------- SYMBOLS --------------------------

	.type		.nv.reservedSmem.offset0,@object
	.size		.nv.reservedSmem.offset0,0x4
